//
// Generated by NVIDIA NVVM Compiler
//
// Compiler Build ID: CL-36424714
// Cuda compilation tools, release 13.0, V13.0.88
// Based on NVVM 20.0.0
//

.version 9.0
.target sm_100
.address_size 64

	// .globl	_Z24calNumEigenValueIntervalPjPKfS1_S1_j

.visible .entry _Z24calNumEigenValueIntervalPjPKfS1_S1_j(
	.param .u64 .ptr .align 1 _Z24calNumEigenValueIntervalPjPKfS1_S1_j_param_0,
	.param .u64 .ptr .align 1 _Z24calNumEigenValueIntervalPjPKfS1_S1_j_param_1,
	.param .u64 .ptr .align 1 _Z24calNumEigenValueIntervalPjPKfS1_S1_j_param_2,
	.param .u64 .ptr .align 1 _Z24calNumEigenValueIntervalPjPKfS1_S1_j_param_3,
	.param .u32 _Z24calNumEigenValueIntervalPjPKfS1_S1_j_param_4
)
{
	.reg .pred 	%p<51>;
	.reg .b32 	%r<168>;
	.reg .b32 	%f<202>;
	.reg .b64 	%rd<69>;

	ld.param.u64 	%rd15, [_Z24calNumEigenValueIntervalPjPKfS1_S1_j_param_0];
	ld.param.u64 	%rd16, [_Z24calNumEigenValueIntervalPjPKfS1_S1_j_param_1];
	ld.param.u64 	%rd17, [_Z24calNumEigenValueIntervalPjPKfS1_S1_j_param_2];
	ld.param.u64 	%rd18, [_Z24calNumEigenValueIntervalPjPKfS1_S1_j_param_3];
	ld.param.u32 	%r56, [_Z24calNumEigenValueIntervalPjPKfS1_S1_j_param_4];
	cvta.to.global.u64 	%rd1, %rd18;
	cvta.to.global.u64 	%rd2, %rd17;
	cvta.to.global.u64 	%rd19, %rd16;
	mov.u32 	%r57, %ctaid.x;
	mov.u32 	%r58, %ntid.x;
	mov.u32 	%r59, %tid.x;
	mad.lo.s32 	%r1, %r57, %r58, %r59;
	shl.b32 	%r60, %r1, 1;
	mul.wide.u32 	%rd20, %r60, 4;
	add.s64 	%rd21, %rd19, %rd20;
	ld.global.nc.f32 	%f1, [%rd21];
	ld.global.nc.f32 	%f2, [%rd21+4];
	ld.global.nc.f32 	%f3, [%rd2];
	sub.f32 	%f196, %f3, %f1;
	setp.lt.f32 	%p1, %f196, 0f00000000;
	selp.u32 	%r154, 1, 0, %p1;
	setp.lt.u32 	%p2, %r56, 2;
	@%p2 bra 	$L__BB0_13;
	add.s32 	%r3, %r56, -1;
	add.s32 	%r63, %r56, -2;
	and.b32  	%r4, %r3, 7;
	setp.lt.u32 	%p3, %r63, 7;
	mov.b32 	%r149, 1;
	@%p3 bra 	$L__BB0_5;
	and.b32  	%r65, %r3, -8;
	neg.s32 	%r143, %r65;
	add.s64 	%rd66, %rd2, 16;
	add.s64 	%rd65, %rd1, 16;
	mov.b32 	%r142, 0;
$L__BB0_3:
	.pragma "nounroll";
	ld.global.nc.f32 	%f20, [%rd66+-12];
	sub.f32 	%f21, %f20, %f1;
	ld.global.nc.f32 	%f22, [%rd65+-16];
	mul.f32 	%f23, %f22, %f22;
	div.rn.f32 	%f24, %f23, %f196;
	sub.f32 	%f25, %f21, %f24;
	setp.lt.f32 	%p4, %f25, 0f00000000;
	selp.u32 	%r66, 1, 0, %p4;
	add.s32 	%r67, %r154, %r66;
	ld.global.nc.f32 	%f26, [%rd66+-8];
	sub.f32 	%f27, %f26, %f1;
	ld.global.nc.f32 	%f28, [%rd65+-12];
	mul.f32 	%f29, %f28, %f28;
	div.rn.f32 	%f30, %f29, %f25;
	sub.f32 	%f31, %f27, %f30;
	setp.lt.f32 	%p5, %f31, 0f00000000;
	selp.u32 	%r68, 1, 0, %p5;
	add.s32 	%r69, %r67, %r68;
	ld.global.nc.f32 	%f32, [%rd66+-4];
	sub.f32 	%f33, %f32, %f1;
	ld.global.nc.f32 	%f34, [%rd65+-8];
	mul.f32 	%f35, %f34, %f34;
	div.rn.f32 	%f36, %f35, %f31;
	sub.f32 	%f37, %f33, %f36;
	setp.lt.f32 	%p6, %f37, 0f00000000;
	selp.u32 	%r70, 1, 0, %p6;
	add.s32 	%r71, %r69, %r70;
	ld.global.nc.f32 	%f38, [%rd66];
	sub.f32 	%f39, %f38, %f1;
	ld.global.nc.f32 	%f40, [%rd65+-4];
	mul.f32 	%f41, %f40, %f40;
	div.rn.f32 	%f42, %f41, %f37;
	sub.f32 	%f43, %f39, %f42;
	setp.lt.f32 	%p7, %f43, 0f00000000;
	selp.u32 	%r72, 1, 0, %p7;
	add.s32 	%r73, %r71, %r72;
	ld.global.nc.f32 	%f44, [%rd66+4];
	sub.f32 	%f45, %f44, %f1;
	ld.global.nc.f32 	%f46, [%rd65];
	mul.f32 	%f47, %f46, %f46;
	div.rn.f32 	%f48, %f47, %f43;
	sub.f32 	%f49, %f45, %f48;
	setp.lt.f32 	%p8, %f49, 0f00000000;
	selp.u32 	%r74, 1, 0, %p8;
	add.s32 	%r75, %r73, %r74;
	ld.global.nc.f32 	%f50, [%rd66+8];
	sub.f32 	%f51, %f50, %f1;
	ld.global.nc.f32 	%f52, [%rd65+4];
	mul.f32 	%f53, %f52, %f52;
	div.rn.f32 	%f54, %f53, %f49;
	sub.f32 	%f55, %f51, %f54;
	setp.lt.f32 	%p9, %f55, 0f00000000;
	selp.u32 	%r76, 1, 0, %p9;
	add.s32 	%r77, %r75, %r76;
	ld.global.nc.f32 	%f56, [%rd66+12];
	sub.f32 	%f57, %f56, %f1;
	ld.global.nc.f32 	%f58, [%rd65+8];
	mul.f32 	%f59, %f58, %f58;
	div.rn.f32 	%f60, %f59, %f55;
	sub.f32 	%f61, %f57, %f60;
	setp.lt.f32 	%p10, %f61, 0f00000000;
	selp.u32 	%r78, 1, 0, %p10;
	add.s32 	%r79, %r77, %r78;
	ld.global.nc.f32 	%f62, [%rd66+16];
	sub.f32 	%f63, %f62, %f1;
	ld.global.nc.f32 	%f64, [%rd65+12];
	mul.f32 	%f65, %f64, %f64;
	div.rn.f32 	%f66, %f65, %f61;
	sub.f32 	%f196, %f63, %f66;
	setp.lt.f32 	%p11, %f196, 0f00000000;
	selp.u32 	%r80, 1, 0, %p11;
	add.s32 	%r154, %r79, %r80;
	add.s32 	%r143, %r143, 8;
	add.s32 	%r142, %r142, 8;
	add.s64 	%rd66, %rd66, 32;
	add.s64 	%rd65, %rd65, 32;
	setp.ne.s32 	%p12, %r143, 0;
	@%p12 bra 	$L__BB0_3;
	add.s32 	%r149, %r142, 1;
$L__BB0_5:
	setp.eq.s32 	%p13, %r4, 0;
	@%p13 bra 	$L__BB0_13;
	and.b32  	%r16, %r3, 3;
	setp.lt.u32 	%p14, %r4, 4;
	@%p14 bra 	$L__BB0_8;
	mul.wide.u32 	%rd22, %r149, 4;
	add.s64 	%rd23, %rd2, %rd22;
	ld.global.nc.f32 	%f67, [%rd23];
	sub.f32 	%f68, %f67, %f1;
	add.s32 	%r82, %r149, -1;
	mul.wide.u32 	%rd24, %r82, 4;
	add.s64 	%rd25, %rd1, %rd24;
	ld.global.nc.f32 	%f69, [%rd25];
	mul.f32 	%f70, %f69, %f69;
	div.rn.f32 	%f71, %f70, %f196;
	sub.f32 	%f72, %f68, %f71;
	setp.lt.f32 	%p15, %f72, 0f00000000;
	selp.u32 	%r83, 1, 0, %p15;
	add.s32 	%r84, %r154, %r83;
	add.s32 	%r85, %r149, 1;
	mul.wide.u32 	%rd26, %r85, 4;
	add.s64 	%rd27, %rd2, %rd26;
	ld.global.nc.f32 	%f73, [%rd27];
	sub.f32 	%f74, %f73, %f1;
	add.s64 	%rd28, %rd1, %rd22;
	ld.global.nc.f32 	%f75, [%rd28];
	mul.f32 	%f76, %f75, %f75;
	div.rn.f32 	%f77, %f76, %f72;
	sub.f32 	%f78, %f74, %f77;
	setp.lt.f32 	%p16, %f78, 0f00000000;
	selp.u32 	%r86, 1, 0, %p16;
	add.s32 	%r87, %r84, %r86;
	add.s32 	%r88, %r149, 2;
	mul.wide.u32 	%rd29, %r88, 4;
	add.s64 	%rd30, %rd2, %rd29;
	ld.global.nc.f32 	%f79, [%rd30];
	sub.f32 	%f80, %f79, %f1;
	add.s64 	%rd31, %rd1, %rd26;
	ld.global.nc.f32 	%f81, [%rd31];
	mul.f32 	%f82, %f81, %f81;
	div.rn.f32 	%f83, %f82, %f78;
	sub.f32 	%f84, %f80, %f83;
	setp.lt.f32 	%p17, %f84, 0f00000000;
	selp.u32 	%r89, 1, 0, %p17;
	add.s32 	%r90, %r87, %r89;
	ld.global.nc.f32 	%f85, [%rd23+12];
	sub.f32 	%f86, %f85, %f1;
	add.s64 	%rd32, %rd1, %rd29;
	ld.global.nc.f32 	%f87, [%rd32];
	mul.f32 	%f88, %f87, %f87;
	div.rn.f32 	%f89, %f88, %f84;
	sub.f32 	%f196, %f86, %f89;
	setp.lt.f32 	%p18, %f196, 0f00000000;
	selp.u32 	%r91, 1, 0, %p18;
	add.s32 	%r154, %r90, %r91;
	add.s32 	%r149, %r149, 4;
$L__BB0_8:
	setp.eq.s32 	%p19, %r16, 0;
	@%p19 bra 	$L__BB0_13;
	setp.eq.s32 	%p20, %r16, 1;
	@%p20 bra 	$L__BB0_11;
	mul.wide.u32 	%rd33, %r149, 4;
	add.s64 	%rd34, %rd2, %rd33;
	ld.global.nc.f32 	%f90, [%rd34];
	sub.f32 	%f91, %f90, %f1;
	add.s32 	%r93, %r149, -1;
	mul.wide.u32 	%rd35, %r93, 4;
	add.s64 	%rd36, %rd1, %rd35;
	ld.global.nc.f32 	%f92, [%rd36];
	mul.f32 	%f93, %f92, %f92;
	div.rn.f32 	%f94, %f93, %f196;
	sub.f32 	%f95, %f91, %f94;
	setp.lt.f32 	%p21, %f95, 0f00000000;
	selp.u32 	%r94, 1, 0, %p21;
	add.s32 	%r95, %r154, %r94;
	ld.global.nc.f32 	%f96, [%rd34+4];
	sub.f32 	%f97, %f96, %f1;
	add.s64 	%rd37, %rd1, %rd33;
	ld.global.nc.f32 	%f98, [%rd37];
	mul.f32 	%f99, %f98, %f98;
	div.rn.f32 	%f100, %f99, %f95;
	sub.f32 	%f196, %f97, %f100;
	setp.lt.f32 	%p22, %f196, 0f00000000;
	selp.u32 	%r96, 1, 0, %p22;
	add.s32 	%r154, %r95, %r96;
	add.s32 	%r149, %r149, 2;
$L__BB0_11:
	and.b32  	%r97, %r3, 1;
	setp.eq.b32 	%p23, %r97, 1;
	not.pred 	%p24, %p23;
	@%p24 bra 	$L__BB0_13;
	mul.wide.u32 	%rd38, %r149, 4;
	add.s64 	%rd39, %rd2, %rd38;
	ld.global.nc.f32 	%f101, [%rd39];
	sub.f32 	%f102, %f101, %f1;
	add.s32 	%r98, %r149, -1;
	mul.wide.u32 	%rd40, %r98, 4;
	add.s64 	%rd41, %rd1, %rd40;
	ld.global.nc.f32 	%f103, [%rd41];
	mul.f32 	%f104, %f103, %f103;
	div.rn.f32 	%f105, %f104, %f196;
	setp.lt.f32 	%p25, %f102, %f105;
	selp.u32 	%r99, 1, 0, %p25;
	add.s32 	%r154, %r154, %r99;
$L__BB0_13:
	setp.lt.u32 	%p26, %r56, 2;
	sub.f32 	%f200, %f3, %f2;
	setp.lt.f32 	%p27, %f200, 0f00000000;
	selp.u32 	%r167, 1, 0, %p27;
	@%p26 bra 	$L__BB0_26;
	add.s32 	%r30, %r56, -1;
	add.s32 	%r102, %r56, -2;
	and.b32  	%r31, %r30, 7;
	setp.lt.u32 	%p28, %r102, 7;
	mov.b32 	%r162, 1;
	@%p28 bra 	$L__BB0_18;
	and.b32  	%r104, %r30, -8;
	neg.s32 	%r156, %r104;
	add.s64 	%rd68, %rd2, 16;
	add.s64 	%rd67, %rd1, 16;
	mov.b32 	%r155, 0;
$L__BB0_16:
	.pragma "nounroll";
	ld.global.nc.f32 	%f106, [%rd68+-12];
	sub.f32 	%f107, %f106, %f2;
	ld.global.nc.f32 	%f108, [%rd67+-16];
	mul.f32 	%f109, %f108, %f108;
	div.rn.f32 	%f110, %f109, %f200;
	sub.f32 	%f111, %f107, %f110;
	setp.lt.f32 	%p29, %f111, 0f00000000;
	selp.u32 	%r105, 1, 0, %p29;
	add.s32 	%r106, %r167, %r105;
	ld.global.nc.f32 	%f112, [%rd68+-8];
	sub.f32 	%f113, %f112, %f2;
	ld.global.nc.f32 	%f114, [%rd67+-12];
	mul.f32 	%f115, %f114, %f114;
	div.rn.f32 	%f116, %f115, %f111;
	sub.f32 	%f117, %f113, %f116;
	setp.lt.f32 	%p30, %f117, 0f00000000;
	selp.u32 	%r107, 1, 0, %p30;
	add.s32 	%r108, %r106, %r107;
	ld.global.nc.f32 	%f118, [%rd68+-4];
	sub.f32 	%f119, %f118, %f2;
	ld.global.nc.f32 	%f120, [%rd67+-8];
	mul.f32 	%f121, %f120, %f120;
	div.rn.f32 	%f122, %f121, %f117;
	sub.f32 	%f123, %f119, %f122;
	setp.lt.f32 	%p31, %f123, 0f00000000;
	selp.u32 	%r109, 1, 0, %p31;
	add.s32 	%r110, %r108, %r109;
	ld.global.nc.f32 	%f124, [%rd68];
	sub.f32 	%f125, %f124, %f2;
	ld.global.nc.f32 	%f126, [%rd67+-4];
	mul.f32 	%f127, %f126, %f126;
	div.rn.f32 	%f128, %f127, %f123;
	sub.f32 	%f129, %f125, %f128;
	setp.lt.f32 	%p32, %f129, 0f00000000;
	selp.u32 	%r111, 1, 0, %p32;
	add.s32 	%r112, %r110, %r111;
	ld.global.nc.f32 	%f130, [%rd68+4];
	sub.f32 	%f131, %f130, %f2;
	ld.global.nc.f32 	%f132, [%rd67];
	mul.f32 	%f133, %f132, %f132;
	div.rn.f32 	%f134, %f133, %f129;
	sub.f32 	%f135, %f131, %f134;
	setp.lt.f32 	%p33, %f135, 0f00000000;
	selp.u32 	%r113, 1, 0, %p33;
	add.s32 	%r114, %r112, %r113;
	ld.global.nc.f32 	%f136, [%rd68+8];
	sub.f32 	%f137, %f136, %f2;
	ld.global.nc.f32 	%f138, [%rd67+4];
	mul.f32 	%f139, %f138, %f138;
	div.rn.f32 	%f140, %f139, %f135;
	sub.f32 	%f141, %f137, %f140;
	setp.lt.f32 	%p34, %f141, 0f00000000;
	selp.u32 	%r115, 1, 0, %p34;
	add.s32 	%r116, %r114, %r115;
	ld.global.nc.f32 	%f142, [%rd68+12];
	sub.f32 	%f143, %f142, %f2;
	ld.global.nc.f32 	%f144, [%rd67+8];
	mul.f32 	%f145, %f144, %f144;
	div.rn.f32 	%f146, %f145, %f141;
	sub.f32 	%f147, %f143, %f146;
	setp.lt.f32 	%p35, %f147, 0f00000000;
	selp.u32 	%r117, 1, 0, %p35;
	add.s32 	%r118, %r116, %r117;
	ld.global.nc.f32 	%f148, [%rd68+16];
	sub.f32 	%f149, %f148, %f2;
	ld.global.nc.f32 	%f150, [%rd67+12];
	mul.f32 	%f151, %f150, %f150;
	div.rn.f32 	%f152, %f151, %f147;
	sub.f32 	%f200, %f149, %f152;
	setp.lt.f32 	%p36, %f200, 0f00000000;
	selp.u32 	%r119, 1, 0, %p36;
	add.s32 	%r167, %r118, %r119;
	add.s32 	%r156, %r156, 8;
	add.s32 	%r155, %r155, 8;
	add.s64 	%rd68, %rd68, 32;
	add.s64 	%rd67, %rd67, 32;
	setp.ne.s32 	%p37, %r156, 0;
	@%p37 bra 	$L__BB0_16;
	add.s32 	%r162, %r155, 1;
$L__BB0_18:
	setp.eq.s32 	%p38, %r31, 0;
	@%p38 bra 	$L__BB0_26;
	and.b32  	%r43, %r30, 3;
	setp.lt.u32 	%p39, %r31, 4;
	@%p39 bra 	$L__BB0_21;
	mul.wide.u32 	%rd42, %r162, 4;
	add.s64 	%rd43, %rd2, %rd42;
	ld.global.nc.f32 	%f153, [%rd43];
	sub.f32 	%f154, %f153, %f2;
	add.s32 	%r121, %r162, -1;
	mul.wide.u32 	%rd44, %r121, 4;
	add.s64 	%rd45, %rd1, %rd44;
	ld.global.nc.f32 	%f155, [%rd45];
	mul.f32 	%f156, %f155, %f155;
	div.rn.f32 	%f157, %f156, %f200;
	sub.f32 	%f158, %f154, %f157;
	setp.lt.f32 	%p40, %f158, 0f00000000;
	selp.u32 	%r122, 1, 0, %p40;
	add.s32 	%r123, %r167, %r122;
	add.s32 	%r124, %r162, 1;
	mul.wide.u32 	%rd46, %r124, 4;
	add.s64 	%rd47, %rd2, %rd46;
	ld.global.nc.f32 	%f159, [%rd47];
	sub.f32 	%f160, %f159, %f2;
	add.s64 	%rd48, %rd1, %rd42;
	ld.global.nc.f32 	%f161, [%rd48];
	mul.f32 	%f162, %f161, %f161;
	div.rn.f32 	%f163, %f162, %f158;
	sub.f32 	%f164, %f160, %f163;
	setp.lt.f32 	%p41, %f164, 0f00000000;
	selp.u32 	%r125, 1, 0, %p41;
	add.s32 	%r126, %r123, %r125;
	add.s32 	%r127, %r162, 2;
	mul.wide.u32 	%rd49, %r127, 4;
	add.s64 	%rd50, %rd2, %rd49;
	ld.global.nc.f32 	%f165, [%rd50];
	sub.f32 	%f166, %f165, %f2;
	add.s64 	%rd51, %rd1, %rd46;
	ld.global.nc.f32 	%f167, [%rd51];
	mul.f32 	%f168, %f167, %f167;
	div.rn.f32 	%f169, %f168, %f164;
	sub.f32 	%f170, %f166, %f169;
	setp.lt.f32 	%p42, %f170, 0f00000000;
	selp.u32 	%r128, 1, 0, %p42;
	add.s32 	%r129, %r126, %r128;
	ld.global.nc.f32 	%f171, [%rd43+12];
	sub.f32 	%f172, %f171, %f2;
	add.s64 	%rd52, %rd1, %rd49;
	ld.global.nc.f32 	%f173, [%rd52];
	mul.f32 	%f174, %f173, %f173;
	div.rn.f32 	%f175, %f174, %f170;
	sub.f32 	%f200, %f172, %f175;
	setp.lt.f32 	%p43, %f200, 0f00000000;
	selp.u32 	%r130, 1, 0, %p43;
	add.s32 	%r167, %r129, %r130;
	add.s32 	%r162, %r162, 4;
$L__BB0_21:
	setp.eq.s32 	%p44, %r43, 0;
	@%p44 bra 	$L__BB0_26;
	setp.eq.s32 	%p45, %r43, 1;
	@%p45 bra 	$L__BB0_24;
	mul.wide.u32 	%rd53, %r162, 4;
	add.s64 	%rd54, %rd2, %rd53;
	ld.global.nc.f32 	%f176, [%rd54];
	sub.f32 	%f177, %f176, %f2;
	add.s32 	%r132, %r162, -1;
	mul.wide.u32 	%rd55, %r132, 4;
	add.s64 	%rd56, %rd1, %rd55;
	ld.global.nc.f32 	%f178, [%rd56];
	mul.f32 	%f179, %f178, %f178;
	div.rn.f32 	%f180, %f179, %f200;
	sub.f32 	%f181, %f177, %f180;
	setp.lt.f32 	%p46, %f181, 0f00000000;
	selp.u32 	%r133, 1, 0, %p46;
	add.s32 	%r134, %r167, %r133;
	ld.global.nc.f32 	%f182, [%rd54+4];
	sub.f32 	%f183, %f182, %f2;
	add.s64 	%rd57, %rd1, %rd53;
	ld.global.nc.f32 	%f184, [%rd57];
	mul.f32 	%f185, %f184, %f184;
	div.rn.f32 	%f186, %f185, %f181;
	sub.f32 	%f200, %f183, %f186;
	setp.lt.f32 	%p47, %f200, 0f00000000;
	selp.u32 	%r135, 1, 0, %p47;
	add.s32 	%r167, %r134, %r135;
	add.s32 	%r162, %r162, 2;
$L__BB0_24:
	and.b32  	%r136, %r30, 1;
	setp.eq.b32 	%p48, %r136, 1;
	not.pred 	%p49, %p48;
	@%p49 bra 	$L__BB0_26;
	mul.wide.u32 	%rd58, %r162, 4;
	add.s64 	%rd59, %rd2, %rd58;
	ld.global.nc.f32 	%f187, [%rd59];
	sub.f32 	%f188, %f187, %f2;
	add.s32 	%r137, %r162, -1;
	mul.wide.u32 	%rd60, %r137, 4;
	add.s64 	%rd61, %rd1, %rd60;
	ld.global.nc.f32 	%f189, [%rd61];
	mul.f32 	%f190, %f189, %f189;
	div.rn.f32 	%f191, %f190, %f200;
	setp.lt.f32 	%p50, %f188, %f191;
	selp.u32 	%r138, 1, 0, %p50;
	add.s32 	%r167, %r167, %r138;
$L__BB0_26:
	cvt.rn.f32.u32 	%f192, %r154;
	cvt.rzi.u32.f32 	%r139, %f192;
	cvta.to.global.u64 	%rd62, %rd15;
	cvt.rn.f32.u32 	%f193, %r167;
	cvt.rzi.u32.f32 	%r140, %f193;
	sub.s32 	%r141, %r140, %r139;
	mul.wide.u32 	%rd63, %r1, 4;
	add.s64 	%rd64, %rd62, %rd63;
	st.global.u32 	[%rd64], %r141;
	ret;

}
	// .globl	_Z25recalculateEigenIntervalsPfPKfPKjS1_S1_jf
.visible .entry _Z25recalculateEigenIntervalsPfPKfPKjS1_S1_jf(
	.param .u64 .ptr .align 1 _Z25recalculateEigenIntervalsPfPKfPKjS1_S1_jf_param_0,
	.param .u64 .ptr .align 1 _Z25recalculateEigenIntervalsPfPKfPKjS1_S1_jf_param_1,
	.param .u64 .ptr .align 1 _Z25recalculateEigenIntervalsPfPKfPKjS1_S1_jf_param_2,
	.param .u64 .ptr .align 1 _Z25recalculateEigenIntervalsPfPKfPKjS1_S1_jf_param_3,
	.param .u64 .ptr .align 1 _Z25recalculateEigenIntervalsPfPKfPKjS1_S1_jf_param_4,
	.param .u32 _Z25recalculateEigenIntervalsPfPKfPKjS1_S1_jf_param_5,
	.param .f32 _Z25recalculateEigenIntervalsPfPKfPKjS1_S1_jf_param_6
)
{
	.reg .pred 	%p<56>;
	.reg .b32 	%r<181>;
	.reg .b32 	%f<216>;
	.reg .b64 	%rd<79>;

	ld.param.u64 	%rd20, [_Z25recalculateEigenIntervalsPfPKfPKjS1_S1_jf_param_0];
	ld.param.u64 	%rd22, [_Z25recalculateEigenIntervalsPfPKfPKjS1_S1_jf_param_1];
	ld.param.u64 	%rd23, [_Z25recalculateEigenIntervalsPfPKfPKjS1_S1_jf_param_2];
	ld.param.u64 	%rd24, [_Z25recalculateEigenIntervalsPfPKfPKjS1_S1_jf_param_3];
	ld.param.u64 	%rd25, [_Z25recalculateEigenIntervalsPfPKfPKjS1_S1_jf_param_4];
	ld.param.u32 	%r65, [_Z25recalculateEigenIntervalsPfPKfPKjS1_S1_jf_param_5];
	ld.param.f32 	%f23, [_Z25recalculateEigenIntervalsPfPKfPKjS1_S1_jf_param_6];
	cvta.to.global.u64 	%rd1, %rd25;
	cvta.to.global.u64 	%rd2, %rd24;
	cvta.to.global.u64 	%rd3, %rd22;
	cvta.to.global.u64 	%rd4, %rd23;
	mov.u32 	%r66, %ctaid.x;
	mov.u32 	%r67, %ntid.x;
	mov.u32 	%r68, %tid.x;
	mad.lo.s32 	%r1, %r66, %r67, %r68;
	ld.global.nc.u32 	%r153, [%rd4];
	setp.lt.u32 	%p1, %r1, %r153;
	mov.b64 	%rd74, 0;
	mov.u32 	%r154, %r1;
	@%p1 bra 	$L__BB1_4;
	mov.b32 	%r151, 0;
	mov.u32 	%r154, %r1;
$L__BB1_2:
	sub.s32 	%r154, %r154, %r153;
	add.s32 	%r151, %r151, 1;
	mul.wide.u32 	%rd26, %r151, 4;
	add.s64 	%rd27, %rd4, %rd26;
	ld.global.nc.u32 	%r153, [%rd27];
	setp.ge.u32 	%p2, %r154, %r153;
	@%p2 bra 	$L__BB1_2;
	shl.b32 	%r70, %r151, 1;
	cvt.u64.u32 	%rd74, %r70;
$L__BB1_4:
	setp.ne.s32 	%p3, %r153, 1;
	shl.b32 	%r71, %r1, 1;
	cvta.to.global.u64 	%rd28, %rd20;
	mul.wide.u32 	%rd29, %r71, 4;
	add.s64 	%rd7, %rd28, %rd29;
	@%p3 bra 	$L__BB1_36;
	shl.b64 	%rd32, %rd74, 2;
	add.s64 	%rd33, %rd3, %rd32;
	ld.global.nc.f32 	%f215, [%rd33+4];
	ld.global.nc.f32 	%f2, [%rd33];
	add.f32 	%f31, %f215, %f2;
	mul.f32 	%f3, %f31, 0f3F000000;
	ld.global.nc.f32 	%f4, [%rd2];
	sub.f32 	%f209, %f4, %f3;
	setp.lt.f32 	%p4, %f209, 0f00000000;
	selp.u32 	%r167, 1, 0, %p4;
	setp.lt.u32 	%p5, %r65, 2;
	@%p5 bra 	$L__BB1_18;
	add.s32 	%r12, %r65, -1;
	add.s32 	%r74, %r65, -2;
	and.b32  	%r13, %r12, 7;
	setp.lt.u32 	%p6, %r74, 7;
	mov.b32 	%r162, 1;
	@%p6 bra 	$L__BB1_10;
	and.b32  	%r76, %r12, -8;
	neg.s32 	%r156, %r76;
	add.s64 	%rd76, %rd2, 16;
	add.s64 	%rd75, %rd1, 16;
	mov.b32 	%r155, 0;
$L__BB1_8:
	.pragma "nounroll";
	ld.global.nc.f32 	%f32, [%rd76+-12];
	sub.f32 	%f33, %f32, %f3;
	ld.global.nc.f32 	%f34, [%rd75+-16];
	mul.f32 	%f35, %f34, %f34;
	div.rn.f32 	%f36, %f35, %f209;
	sub.f32 	%f37, %f33, %f36;
	setp.lt.f32 	%p7, %f37, 0f00000000;
	selp.u32 	%r77, 1, 0, %p7;
	add.s32 	%r78, %r167, %r77;
	ld.global.nc.f32 	%f38, [%rd76+-8];
	sub.f32 	%f39, %f38, %f3;
	ld.global.nc.f32 	%f40, [%rd75+-12];
	mul.f32 	%f41, %f40, %f40;
	div.rn.f32 	%f42, %f41, %f37;
	sub.f32 	%f43, %f39, %f42;
	setp.lt.f32 	%p8, %f43, 0f00000000;
	selp.u32 	%r79, 1, 0, %p8;
	add.s32 	%r80, %r78, %r79;
	ld.global.nc.f32 	%f44, [%rd76+-4];
	sub.f32 	%f45, %f44, %f3;
	ld.global.nc.f32 	%f46, [%rd75+-8];
	mul.f32 	%f47, %f46, %f46;
	div.rn.f32 	%f48, %f47, %f43;
	sub.f32 	%f49, %f45, %f48;
	setp.lt.f32 	%p9, %f49, 0f00000000;
	selp.u32 	%r81, 1, 0, %p9;
	add.s32 	%r82, %r80, %r81;
	ld.global.nc.f32 	%f50, [%rd76];
	sub.f32 	%f51, %f50, %f3;
	ld.global.nc.f32 	%f52, [%rd75+-4];
	mul.f32 	%f53, %f52, %f52;
	div.rn.f32 	%f54, %f53, %f49;
	sub.f32 	%f55, %f51, %f54;
	setp.lt.f32 	%p10, %f55, 0f00000000;
	selp.u32 	%r83, 1, 0, %p10;
	add.s32 	%r84, %r82, %r83;
	ld.global.nc.f32 	%f56, [%rd76+4];
	sub.f32 	%f57, %f56, %f3;
	ld.global.nc.f32 	%f58, [%rd75];
	mul.f32 	%f59, %f58, %f58;
	div.rn.f32 	%f60, %f59, %f55;
	sub.f32 	%f61, %f57, %f60;
	setp.lt.f32 	%p11, %f61, 0f00000000;
	selp.u32 	%r85, 1, 0, %p11;
	add.s32 	%r86, %r84, %r85;
	ld.global.nc.f32 	%f62, [%rd76+8];
	sub.f32 	%f63, %f62, %f3;
	ld.global.nc.f32 	%f64, [%rd75+4];
	mul.f32 	%f65, %f64, %f64;
	div.rn.f32 	%f66, %f65, %f61;
	sub.f32 	%f67, %f63, %f66;
	setp.lt.f32 	%p12, %f67, 0f00000000;
	selp.u32 	%r87, 1, 0, %p12;
	add.s32 	%r88, %r86, %r87;
	ld.global.nc.f32 	%f68, [%rd76+12];
	sub.f32 	%f69, %f68, %f3;
	ld.global.nc.f32 	%f70, [%rd75+8];
	mul.f32 	%f71, %f70, %f70;
	div.rn.f32 	%f72, %f71, %f67;
	sub.f32 	%f73, %f69, %f72;
	setp.lt.f32 	%p13, %f73, 0f00000000;
	selp.u32 	%r89, 1, 0, %p13;
	add.s32 	%r90, %r88, %r89;
	ld.global.nc.f32 	%f74, [%rd76+16];
	sub.f32 	%f75, %f74, %f3;
	ld.global.nc.f32 	%f76, [%rd75+12];
	mul.f32 	%f77, %f76, %f76;
	div.rn.f32 	%f78, %f77, %f73;
	sub.f32 	%f209, %f75, %f78;
	setp.lt.f32 	%p14, %f209, 0f00000000;
	selp.u32 	%r91, 1, 0, %p14;
	add.s32 	%r167, %r90, %r91;
	add.s32 	%r156, %r156, 8;
	add.s32 	%r155, %r155, 8;
	add.s64 	%rd76, %rd76, 32;
	add.s64 	%rd75, %rd75, 32;
	setp.ne.s32 	%p15, %r156, 0;
	@%p15 bra 	$L__BB1_8;
	add.s32 	%r162, %r155, 1;
$L__BB1_10:
	setp.eq.s32 	%p16, %r13, 0;
	@%p16 bra 	$L__BB1_18;
	and.b32  	%r25, %r12, 3;
	setp.lt.u32 	%p17, %r13, 4;
	@%p17 bra 	$L__BB1_13;
	mul.wide.u32 	%rd34, %r162, 4;
	add.s64 	%rd35, %rd2, %rd34;
	ld.global.nc.f32 	%f79, [%rd35];
	sub.f32 	%f80, %f79, %f3;
	add.s32 	%r93, %r162, -1;
	mul.wide.u32 	%rd36, %r93, 4;
	add.s64 	%rd37, %rd1, %rd36;
	ld.global.nc.f32 	%f81, [%rd37];
	mul.f32 	%f82, %f81, %f81;
	div.rn.f32 	%f83, %f82, %f209;
	sub.f32 	%f84, %f80, %f83;
	setp.lt.f32 	%p18, %f84, 0f00000000;
	selp.u32 	%r94, 1, 0, %p18;
	add.s32 	%r95, %r167, %r94;
	add.s32 	%r96, %r162, 1;
	mul.wide.u32 	%rd38, %r96, 4;
	add.s64 	%rd39, %rd2, %rd38;
	ld.global.nc.f32 	%f85, [%rd39];
	sub.f32 	%f86, %f85, %f3;
	add.s64 	%rd40, %rd1, %rd34;
	ld.global.nc.f32 	%f87, [%rd40];
	mul.f32 	%f88, %f87, %f87;
	div.rn.f32 	%f89, %f88, %f84;
	sub.f32 	%f90, %f86, %f89;
	setp.lt.f32 	%p19, %f90, 0f00000000;
	selp.u32 	%r97, 1, 0, %p19;
	add.s32 	%r98, %r95, %r97;
	add.s32 	%r99, %r162, 2;
	mul.wide.u32 	%rd41, %r99, 4;
	add.s64 	%rd42, %rd2, %rd41;
	ld.global.nc.f32 	%f91, [%rd42];
	sub.f32 	%f92, %f91, %f3;
	add.s64 	%rd43, %rd1, %rd38;
	ld.global.nc.f32 	%f93, [%rd43];
	mul.f32 	%f94, %f93, %f93;
	div.rn.f32 	%f95, %f94, %f90;
	sub.f32 	%f96, %f92, %f95;
	setp.lt.f32 	%p20, %f96, 0f00000000;
	selp.u32 	%r100, 1, 0, %p20;
	add.s32 	%r101, %r98, %r100;
	ld.global.nc.f32 	%f97, [%rd35+12];
	sub.f32 	%f98, %f97, %f3;
	add.s64 	%rd44, %rd1, %rd41;
	ld.global.nc.f32 	%f99, [%rd44];
	mul.f32 	%f100, %f99, %f99;
	div.rn.f32 	%f101, %f100, %f96;
	sub.f32 	%f209, %f98, %f101;
	setp.lt.f32 	%p21, %f209, 0f00000000;
	selp.u32 	%r102, 1, 0, %p21;
	add.s32 	%r167, %r101, %r102;
	add.s32 	%r162, %r162, 4;
$L__BB1_13:
	setp.eq.s32 	%p22, %r25, 0;
	@%p22 bra 	$L__BB1_18;
	setp.eq.s32 	%p23, %r25, 1;
	@%p23 bra 	$L__BB1_16;
	mul.wide.u32 	%rd45, %r162, 4;
	add.s64 	%rd46, %rd2, %rd45;
	ld.global.nc.f32 	%f102, [%rd46];
	sub.f32 	%f103, %f102, %f3;
	add.s32 	%r104, %r162, -1;
	mul.wide.u32 	%rd47, %r104, 4;
	add.s64 	%rd48, %rd1, %rd47;
	ld.global.nc.f32 	%f104, [%rd48];
	mul.f32 	%f105, %f104, %f104;
	div.rn.f32 	%f106, %f105, %f209;
	sub.f32 	%f107, %f103, %f106;
	setp.lt.f32 	%p24, %f107, 0f00000000;
	selp.u32 	%r105, 1, 0, %p24;
	add.s32 	%r106, %r167, %r105;
	ld.global.nc.f32 	%f108, [%rd46+4];
	sub.f32 	%f109, %f108, %f3;
	add.s64 	%rd49, %rd1, %rd45;
	ld.global.nc.f32 	%f110, [%rd49];
	mul.f32 	%f111, %f110, %f110;
	div.rn.f32 	%f112, %f111, %f107;
	sub.f32 	%f209, %f109, %f112;
	setp.lt.f32 	%p25, %f209, 0f00000000;
	selp.u32 	%r107, 1, 0, %p25;
	add.s32 	%r167, %r106, %r107;
	add.s32 	%r162, %r162, 2;
$L__BB1_16:
	and.b32  	%r108, %r12, 1;
	setp.eq.b32 	%p26, %r108, 1;
	not.pred 	%p27, %p26;
	@%p27 bra 	$L__BB1_18;
	mul.wide.u32 	%rd50, %r162, 4;
	add.s64 	%rd51, %rd2, %rd50;
	ld.global.nc.f32 	%f113, [%rd51];
	sub.f32 	%f114, %f113, %f3;
	add.s32 	%r109, %r162, -1;
	mul.wide.u32 	%rd52, %r109, 4;
	add.s64 	%rd53, %rd1, %rd52;
	ld.global.nc.f32 	%f115, [%rd53];
	mul.f32 	%f116, %f115, %f115;
	div.rn.f32 	%f117, %f116, %f209;
	setp.lt.f32 	%p28, %f114, %f117;
	selp.u32 	%r110, 1, 0, %p28;
	add.s32 	%r167, %r167, %r110;
$L__BB1_18:
	setp.lt.u32 	%p29, %r65, 2;
	sub.f32 	%f213, %f4, %f2;
	setp.lt.f32 	%p30, %f213, 0f00000000;
	selp.u32 	%r180, 1, 0, %p30;
	@%p29 bra 	$L__BB1_31;
	add.s32 	%r39, %r65, -1;
	add.s32 	%r113, %r65, -2;
	and.b32  	%r40, %r39, 7;
	setp.lt.u32 	%p31, %r113, 7;
	mov.b32 	%r175, 1;
	@%p31 bra 	$L__BB1_23;
	and.b32  	%r115, %r39, -8;
	neg.s32 	%r169, %r115;
	add.s64 	%rd78, %rd2, 16;
	add.s64 	%rd77, %rd1, 16;
	mov.b32 	%r168, 0;
$L__BB1_21:
	.pragma "nounroll";
	ld.global.nc.f32 	%f118, [%rd78+-12];
	sub.f32 	%f119, %f118, %f2;
	ld.global.nc.f32 	%f120, [%rd77+-16];
	mul.f32 	%f121, %f120, %f120;
	div.rn.f32 	%f122, %f121, %f213;
	sub.f32 	%f123, %f119, %f122;
	setp.lt.f32 	%p32, %f123, 0f00000000;
	selp.u32 	%r116, 1, 0, %p32;
	add.s32 	%r117, %r180, %r116;
	ld.global.nc.f32 	%f124, [%rd78+-8];
	sub.f32 	%f125, %f124, %f2;
	ld.global.nc.f32 	%f126, [%rd77+-12];
	mul.f32 	%f127, %f126, %f126;
	div.rn.f32 	%f128, %f127, %f123;
	sub.f32 	%f129, %f125, %f128;
	setp.lt.f32 	%p33, %f129, 0f00000000;
	selp.u32 	%r118, 1, 0, %p33;
	add.s32 	%r119, %r117, %r118;
	ld.global.nc.f32 	%f130, [%rd78+-4];
	sub.f32 	%f131, %f130, %f2;
	ld.global.nc.f32 	%f132, [%rd77+-8];
	mul.f32 	%f133, %f132, %f132;
	div.rn.f32 	%f134, %f133, %f129;
	sub.f32 	%f135, %f131, %f134;
	setp.lt.f32 	%p34, %f135, 0f00000000;
	selp.u32 	%r120, 1, 0, %p34;
	add.s32 	%r121, %r119, %r120;
	ld.global.nc.f32 	%f136, [%rd78];
	sub.f32 	%f137, %f136, %f2;
	ld.global.nc.f32 	%f138, [%rd77+-4];
	mul.f32 	%f139, %f138, %f138;
	div.rn.f32 	%f140, %f139, %f135;
	sub.f32 	%f141, %f137, %f140;
	setp.lt.f32 	%p35, %f141, 0f00000000;
	selp.u32 	%r122, 1, 0, %p35;
	add.s32 	%r123, %r121, %r122;
	ld.global.nc.f32 	%f142, [%rd78+4];
	sub.f32 	%f143, %f142, %f2;
	ld.global.nc.f32 	%f144, [%rd77];
	mul.f32 	%f145, %f144, %f144;
	div.rn.f32 	%f146, %f145, %f141;
	sub.f32 	%f147, %f143, %f146;
	setp.lt.f32 	%p36, %f147, 0f00000000;
	selp.u32 	%r124, 1, 0, %p36;
	add.s32 	%r125, %r123, %r124;
	ld.global.nc.f32 	%f148, [%rd78+8];
	sub.f32 	%f149, %f148, %f2;
	ld.global.nc.f32 	%f150, [%rd77+4];
	mul.f32 	%f151, %f150, %f150;
	div.rn.f32 	%f152, %f151, %f147;
	sub.f32 	%f153, %f149, %f152;
	setp.lt.f32 	%p37, %f153, 0f00000000;
	selp.u32 	%r126, 1, 0, %p37;
	add.s32 	%r127, %r125, %r126;
	ld.global.nc.f32 	%f154, [%rd78+12];
	sub.f32 	%f155, %f154, %f2;
	ld.global.nc.f32 	%f156, [%rd77+8];
	mul.f32 	%f157, %f156, %f156;
	div.rn.f32 	%f158, %f157, %f153;
	sub.f32 	%f159, %f155, %f158;
	setp.lt.f32 	%p38, %f159, 0f00000000;
	selp.u32 	%r128, 1, 0, %p38;
	add.s32 	%r129, %r127, %r128;
	ld.global.nc.f32 	%f160, [%rd78+16];
	sub.f32 	%f161, %f160, %f2;
	ld.global.nc.f32 	%f162, [%rd77+12];
	mul.f32 	%f163, %f162, %f162;
	div.rn.f32 	%f164, %f163, %f159;
	sub.f32 	%f213, %f161, %f164;
	setp.lt.f32 	%p39, %f213, 0f00000000;
	selp.u32 	%r130, 1, 0, %p39;
	add.s32 	%r180, %r129, %r130;
	add.s32 	%r169, %r169, 8;
	add.s32 	%r168, %r168, 8;
	add.s64 	%rd78, %rd78, 32;
	add.s64 	%rd77, %rd77, 32;
	setp.ne.s32 	%p40, %r169, 0;
	@%p40 bra 	$L__BB1_21;
	add.s32 	%r175, %r168, 1;
$L__BB1_23:
	setp.eq.s32 	%p41, %r40, 0;
	@%p41 bra 	$L__BB1_31;
	and.b32  	%r52, %r39, 3;
	setp.lt.u32 	%p42, %r40, 4;
	@%p42 bra 	$L__BB1_26;
	mul.wide.u32 	%rd54, %r175, 4;
	add.s64 	%rd55, %rd2, %rd54;
	ld.global.nc.f32 	%f165, [%rd55];
	sub.f32 	%f166, %f165, %f2;
	add.s32 	%r132, %r175, -1;
	mul.wide.u32 	%rd56, %r132, 4;
	add.s64 	%rd57, %rd1, %rd56;
	ld.global.nc.f32 	%f167, [%rd57];
	mul.f32 	%f168, %f167, %f167;
	div.rn.f32 	%f169, %f168, %f213;
	sub.f32 	%f170, %f166, %f169;
	setp.lt.f32 	%p43, %f170, 0f00000000;
	selp.u32 	%r133, 1, 0, %p43;
	add.s32 	%r134, %r180, %r133;
	add.s32 	%r135, %r175, 1;
	mul.wide.u32 	%rd58, %r135, 4;
	add.s64 	%rd59, %rd2, %rd58;
	ld.global.nc.f32 	%f171, [%rd59];
	sub.f32 	%f172, %f171, %f2;
	add.s64 	%rd60, %rd1, %rd54;
	ld.global.nc.f32 	%f173, [%rd60];
	mul.f32 	%f174, %f173, %f173;
	div.rn.f32 	%f175, %f174, %f170;
	sub.f32 	%f176, %f172, %f175;
	setp.lt.f32 	%p44, %f176, 0f00000000;
	selp.u32 	%r136, 1, 0, %p44;
	add.s32 	%r137, %r134, %r136;
	add.s32 	%r138, %r175, 2;
	mul.wide.u32 	%rd61, %r138, 4;
	add.s64 	%rd62, %rd2, %rd61;
	ld.global.nc.f32 	%f177, [%rd62];
	sub.f32 	%f178, %f177, %f2;
	add.s64 	%rd63, %rd1, %rd58;
	ld.global.nc.f32 	%f179, [%rd63];
	mul.f32 	%f180, %f179, %f179;
	div.rn.f32 	%f181, %f180, %f176;
	sub.f32 	%f182, %f178, %f181;
	setp.lt.f32 	%p45, %f182, 0f00000000;
	selp.u32 	%r139, 1, 0, %p45;
	add.s32 	%r140, %r137, %r139;
	ld.global.nc.f32 	%f183, [%rd55+12];
	sub.f32 	%f184, %f183, %f2;
	add.s64 	%rd64, %rd1, %rd61;
	ld.global.nc.f32 	%f185, [%rd64];
	mul.f32 	%f186, %f185, %f185;
	div.rn.f32 	%f187, %f186, %f182;
	sub.f32 	%f213, %f184, %f187;
	setp.lt.f32 	%p46, %f213, 0f00000000;
	selp.u32 	%r141, 1, 0, %p46;
	add.s32 	%r180, %r140, %r141;
	add.s32 	%r175, %r175, 4;
$L__BB1_26:
	setp.eq.s32 	%p47, %r52, 0;
	@%p47 bra 	$L__BB1_31;
	setp.eq.s32 	%p48, %r52, 1;
	@%p48 bra 	$L__BB1_29;
	mul.wide.u32 	%rd65, %r175, 4;
	add.s64 	%rd66, %rd2, %rd65;
	ld.global.nc.f32 	%f188, [%rd66];
	sub.f32 	%f189, %f188, %f2;
	add.s32 	%r143, %r175, -1;
	mul.wide.u32 	%rd67, %r143, 4;
	add.s64 	%rd68, %rd1, %rd67;
	ld.global.nc.f32 	%f190, [%rd68];
	mul.f32 	%f191, %f190, %f190;
	div.rn.f32 	%f192, %f191, %f213;
	sub.f32 	%f193, %f189, %f192;
	setp.lt.f32 	%p49, %f193, 0f00000000;
	selp.u32 	%r144, 1, 0, %p49;
	add.s32 	%r145, %r180, %r144;
	ld.global.nc.f32 	%f194, [%rd66+4];
	sub.f32 	%f195, %f194, %f2;
	add.s64 	%rd69, %rd1, %rd65;
	ld.global.nc.f32 	%f196, [%rd69];
	mul.f32 	%f197, %f196, %f196;
	div.rn.f32 	%f198, %f197, %f193;
	sub.f32 	%f213, %f195, %f198;
	setp.lt.f32 	%p50, %f213, 0f00000000;
	selp.u32 	%r146, 1, 0, %p50;
	add.s32 	%r180, %r145, %r146;
	add.s32 	%r175, %r175, 2;
$L__BB1_29:
	and.b32  	%r147, %r39, 1;
	setp.eq.b32 	%p51, %r147, 1;
	not.pred 	%p52, %p51;
	@%p52 bra 	$L__BB1_31;
	mul.wide.u32 	%rd70, %r175, 4;
	add.s64 	%rd71, %rd2, %rd70;
	ld.global.nc.f32 	%f199, [%rd71];
	sub.f32 	%f200, %f199, %f2;
	add.s32 	%r148, %r175, -1;
	mul.wide.u32 	%rd72, %r148, 4;
	add.s64 	%rd73, %rd1, %rd72;
	ld.global.nc.f32 	%f201, [%rd73];
	mul.f32 	%f202, %f201, %f201;
	div.rn.f32 	%f203, %f202, %f213;
	setp.lt.f32 	%p53, %f200, %f203;
	selp.u32 	%r149, 1, 0, %p53;
	add.s32 	%r180, %r180, %r149;
$L__BB1_31:
	sub.f32 	%f204, %f215, %f2;
	setp.geu.f32 	%p54, %f204, %f23;
	@%p54 bra 	$L__BB1_33;
	st.global.f32 	[%rd7], %f2;
	bra.uni 	$L__BB1_37;
$L__BB1_33:
	cvt.rn.f32.u32 	%f205, %r180;
	cvt.rn.f32.u32 	%f206, %r167;
	setp.neu.f32 	%p55, %f206, %f205;
	@%p55 bra 	$L__BB1_35;
	st.global.f32 	[%rd7], %f3;
	bra.uni 	$L__BB1_37;
$L__BB1_35:
	st.global.f32 	[%rd7], %f2;
	mov.f32 	%f215, %f3;
	bra.uni 	$L__BB1_37;
$L__BB1_36:
	shl.b64 	%rd30, %rd74, 2;
	add.s64 	%rd31, %rd3, %rd30;
	ld.global.nc.f32 	%f24, [%rd31+4];
	ld.global.nc.f32 	%f25, [%rd31];
	sub.f32 	%f26, %f24, %f25;
	cvt.rn.f32.u32 	%f27, %r153;
	div.rn.f32 	%f28, %f26, %f27;
	cvt.rn.f32.u32 	%f29, %r154;
	fma.rn.f32 	%f30, %f28, %f29, %f25;
	st.global.f32 	[%rd7], %f30;
	add.f32 	%f215, %f28, %f30;
$L__BB1_37:
	st.global.f32 	[%rd7+4], %f215;
	ret;

}


// ===== COMPILED SASS (sm_100) =====

	.target	sm_100

	.elftype	@"ET_EXEC"


//--------------------- .note.nv.tkinfo           --------------------------
	.section	.note.nv.tkinfo,"",@"SHT_NOTE"
	.sectionflags	@"SHF_NOTE_NV_TKINFO"
	.tkinfo
        /*0018*/ 	.word	0x00000002
        /*0030*/ 	.string	""
        /*0030*/ 	.string	"ptxas"
        /*0030*/ 	.string	"Cuda compilation tools, release 13.0, V13.0.88"
        /*0030*/ 	.string	"Build cuda_13.0.r13.0/compiler.36424714_0"
        /*0030*/ 	.string	"-arch sm_100 -m 64 "



//--------------------- .note.nv.cuinfo           --------------------------
	.section	.note.nv.cuinfo,"",@"SHT_NOTE"
	.sectionflags	@"SHF_NOTE_NV_CUINFO"
        /*0018*/ 	.short	0x0002
        /*001a*/ 	.short	0x0064
        /*001c*/ 	.short	0x0082
	.zero		2


//--------------------- .nv.info                  --------------------------
	.section	.nv.info,"",@"SHT_CUDA_INFO"
	.align	4


	//----- nvinfo : EIATTR_REGCOUNT
	.align		4
        /*0000*/ 	.byte	0x04, 0x2f
        /*0002*/ 	.short	(.L_1 - .L_0)
	.align		4
.L_0:
        /*0004*/ 	.word	index@(_Z24calNumEigenValueIntervalPjPKfS1_S1_j)
        /*0008*/ 	.word	0x0000001b


	//----- nvinfo : EIATTR_FRAME_SIZE
	.align		4
.L_1:
        /*000c*/ 	.byte	0x04, 0x11
        /*000e*/ 	.short	(.L_3 - .L_2)
	.align		4
.L_2:
        /*0010*/ 	.word	index@($__internal_1_$__cuda_sm3x_div_rn_noftz_f32_slowpath)
        /*0014*/ 	.word	0x00000000


	//----- nvinfo : EIATTR_FRAME_SIZE
	.align		4
.L_3:
        /*0018*/ 	.byte	0x04, 0x11
        /*001a*/ 	.short	(.L_5 - .L_4)
	.align		4
.L_4:
        /*001c*/ 	.word	index@(_Z24calNumEigenValueIntervalPjPKfS1_S1_j)
        /*0020*/ 	.word	0x00000000


	//----- nvinfo : EIATTR_REGCOUNT
	.align		4
.L_5:
        /*0024*/ 	.byte	0x04, 0x2f
        /*0026*/ 	.short	(.L_7 - .L_6)
	.align		4
.L_6:
        /*0028*/ 	.word	index@(_Z25recalculateEigenIntervalsPfPKfPKjS1_S1_jf)
        /*002c*/ 	.word	0x00000020


	//----- nvinfo : EIATTR_FRAME_SIZE
	.align		4
.L_7:
        /*0030*/ 	.byte	0x04, 0x11
        /*0032*/ 	.short	(.L_9 - .L_8)
	.align		4
.L_8:
        /*0034*/ 	.word	index@($__internal_0_$__cuda_sm3x_div_rn_noftz_f32_slowpath)
        /*0038*/ 	.word	0x00000000


	//----- nvinfo : EIATTR_FRAME_SIZE
	.align		4
.L_9:
        /*003c*/ 	.byte	0x04, 0x11
        /*003e*/ 	.short	(.L_11 - .L_10)
	.align		4
.L_10:
        /*0040*/ 	.word	index@(_Z25recalculateEigenIntervalsPfPKfPKjS1_S1_jf)
        /*0044*/ 	.word	0x00000000


	//----- nvinfo : EIATTR_MIN_STACK_SIZE
	.align		4
.L_11:
        /*0048*/ 	.byte	0x04, 0x12
        /*004a*/ 	.short	(.L_13 - .L_12)
	.align		4
.L_12:
        /*004c*/ 	.word	index@(_Z25recalculateEigenIntervalsPfPKfPKjS1_S1_jf)
        /*0050*/ 	.word	0x00000000


	//----- nvinfo : EIATTR_MIN_STACK_SIZE
	.align		4
.L_13:
        /*0054*/ 	.byte	0x04, 0x12
        /*0056*/ 	.short	(.L_15 - .L_14)
	.align		4
.L_14:
        /*0058*/ 	.word	index@(_Z24calNumEigenValueIntervalPjPKfS1_S1_j)
        /*005c*/ 	.word	0x00000000
.L_15:


//--------------------- .nv.compat                --------------------------
	.section	.nv.compat,"",@"SHT_CUDA_COMPAT_INFO"
	.align	4
        /*0000*/ 	.byte	0x02, 0x09, 0x00, 0x00, 0x02, 0x02, 0x01, 0x00, 0x02, 0x05, 0x05, 0x00, 0x03, 0x07, 0x01, 0x01
        /*0010*/ 	.byte	0x02, 0x03, 0x00, 0x00, 0x02, 0x06, 0x01, 0x00, 0x04, 0x0b, 0x08, 0x00, 0x01, 0x00, 0x00, 0x00
        /*0020*/ 	.byte	0x00, 0x00, 0x00, 0x00


//--------------------- .nv.info._Z25recalculateEigenIntervalsPfPKfPKjS1_S1_jf --------------------------
	.section	.nv.info._Z25recalculateEigenIntervalsPfPKfPKjS1_S1_jf,"",@"SHT_CUDA_INFO"
	.sectionflags	@""
	.align	4


	//----- nvinfo : EIATTR_CUDA_API_VERSION
	.align		4
        /*0000*/ 	.byte	0x04, 0x37
        /*0002*/ 	.short	(.L_17 - .L_16)
.L_16:
        /*0004*/ 	.word	0x00000082


	//----- nvinfo : EIATTR_KPARAM_INFO
	.align		4
.L_17:
        /*0008*/ 	.byte	0x04, 0x17
        /*000a*/ 	.short	(.L_19 - .L_18)
.L_18:
        /*000c*/ 	.word	0x00000000
        /*0010*/ 	.short	0x0006
        /*0012*/ 	.short	0x002c
        /*0014*/ 	.byte	0x00, 0xf0, 0x11, 0x00


	//----- nvinfo : EIATTR_KPARAM_INFO
	.align		4
.L_19:
        /*0018*/ 	.byte	0x04, 0x17
        /*001a*/ 	.short	(.L_21 - .L_20)
.L_20:
        /*001c*/ 	.word	0x00000000
        /*0020*/ 	.short	0x0005
        /*0022*/ 	.short	0x0028
        /*0024*/ 	.byte	0x00, 0xf0, 0x11, 0x00


	//----- nvinfo : EIATTR_KPARAM_INFO
	.align		4
.L_21:
        /*0028*/ 	.byte	0x04, 0x17
        /*002a*/ 	.short	(.L_23 - .L_22)
.L_22:
        /*002c*/ 	.word	0x00000000
        /*0030*/ 	.short	0x0004
        /*0032*/ 	.short	0x0020
        /*0034*/ 	.byte	0x00, 0xf5, 0x21, 0x00


	//----- nvinfo : EIATTR_KPARAM_INFO
	.align		4
.L_23:
        /*0038*/ 	.byte	0x04, 0x17
        /*003a*/ 	.short	(.L_25 - .L_24)
.L_24:
        /*003c*/ 	.word	0x00000000
        /*0040*/ 	.short	0x0003
        /*0042*/ 	.short	0x0018
        /*0044*/ 	.byte	0x00, 0xf5, 0x21, 0x00


	//----- nvinfo : EIATTR_KPARAM_INFO
	.align		4
.L_25:
        /*0048*/ 	.byte	0x04, 0x17
        /*004a*/ 	.short	(.L_27 - .L_26)
.L_26:
        /*004c*/ 	.word	0x00000000
        /*0050*/ 	.short	0x0002
        /*0052*/ 	.short	0x0010
        /*0054*/ 	.byte	0x00, 0xf5, 0x21, 0x00


	//----- nvinfo : EIATTR_KPARAM_INFO
	.align		4
.L_27:
        /*0058*/ 	.byte	0x04, 0x17
        /*005a*/ 	.short	(.L_29 - .L_28)
.L_28:
        /*005c*/ 	.word	0x00000000
        /*0060*/ 	.short	0x0001
        /*0062*/ 	.short	0x0008
        /*0064*/ 	.byte	0x00, 0xf5, 0x21, 0x00


	//----- nvinfo : EIATTR_KPARAM_INFO
	.align		4
.L_29:
        /*0068*/ 	.byte	0x04, 0x17
        /*006a*/ 	.short	(.L_31 - .L_30)
.L_30:
        /*006c*/ 	.word	0x00000000
        /*0070*/ 	.short	0x0000
        /*0072*/ 	.short	0x0000
        /*0074*/ 	.byte	0x00, 0xf5, 0x21, 0x00


	//----- nvinfo : EIATTR_SPARSE_MMA_MASK
	.align		4
.L_31:
        /*0078*/ 	.byte	0x03, 0x50
        /*007a*/ 	.short	0x0000


	//----- nvinfo : EIATTR_MAXREG_COUNT
	.align		4
        /*007c*/ 	.byte	0x03, 0x1b
        /*007e*/ 	.short	0x00ff


	//----- nvinfo : EIATTR_MERCURY_ISA_VERSION
	.align		4
        /*0080*/ 	.byte	0x03, 0x5f
        /*0082*/ 	.short	0x0101


	//----- nvinfo : EIATTR_VRC_CTA_INIT_COUNT
	.align		4
        /*0084*/ 	.byte	0x02, 0x4a
	.zero		1
	.zero		1


	//----- nvinfo : EIATTR_EXIT_INSTR_OFFSETS
	.align		4
        /*0088*/ 	.byte	0x04, 0x1c
        /*008a*/ 	.short	(.L_33 - .L_32)


	//   ....[0]....
.L_32:
        /*008c*/ 	.word	0x00003600


	//----- nvinfo : EIATTR_CRS_STACK_SIZE
	.align		4
.L_33:
        /*0090*/ 	.byte	0x04, 0x1e
        /*0092*/ 	.short	(.L_35 - .L_34)
.L_34:
        /*0094*/ 	.word	0x00000000


	//----- nvinfo : EIATTR_CBANK_PARAM_SIZE
	.align		4
.L_35:
        /*0098*/ 	.byte	0x03, 0x19
        /*009a*/ 	.short	0x0030


	//----- nvinfo : EIATTR_PARAM_CBANK
	.align		4
        /*009c*/ 	.byte	0x04, 0x0a
        /*009e*/ 	.short	(.L_37 - .L_36)
	.align		4
.L_36:
        /*00a0*/ 	.word	index@(.nv.constant0._Z25recalculateEigenIntervalsPfPKfPKjS1_S1_jf)
        /*00a4*/ 	.short	0x0380
        /*00a6*/ 	.short	0x0030


	//----- nvinfo : EIATTR_SW_WAR
	.align		4
.L_37:
        /*00a8*/ 	.byte	0x04, 0x36
        /*00aa*/ 	.short	(.L_39 - .L_38)
.L_38:
        /*00ac*/ 	.word	0x00000008
.L_39:


//--------------------- .nv.info._Z24calNumEigenValueIntervalPjPKfS1_S1_j --------------------------
	.section	.nv.info._Z24calNumEigenValueIntervalPjPKfS1_S1_j,"",@"SHT_CUDA_INFO"
	.sectionflags	@""
	.align	4


	//----- nvinfo : EIATTR_CUDA_API_VERSION
	.align		4
        /*0000*/ 	.byte	0x04, 0x37
        /*0002*/ 	.short	(.L_41 - .L_40)
.L_40:
        /*0004*/ 	.word	0x00000082


	//----- nvinfo : EIATTR_KPARAM_INFO
	.align		4
.L_41:
        /*0008*/ 	.byte	0x04, 0x17
        /*000a*/ 	.short	(.L_43 - .L_42)
.L_42:
        /*000c*/ 	.word	0x00000000
        /*0010*/ 	.short	0x0004
        /*0012*/ 	.short	0x0020
        /*0014*/ 	.byte	0x00, 0xf0, 0x11, 0x00


	//----- nvinfo : EIATTR_KPARAM_INFO
	.align		4
.L_43:
        /*0018*/ 	.byte	0x04, 0x17
        /*001a*/ 	.short	(.L_45 - .L_44)
.L_44:
        /*001c*/ 	.word	0x00000000
        /*0020*/ 	.short	0x0003
        /*0022*/ 	.short	0x0018
        /*0024*/ 	.byte	0x00, 0xf5, 0x21, 0x00


	//----- nvinfo : EIATTR_KPARAM_INFO
	.align		4
.L_45:
        /*0028*/ 	.byte	0x04, 0x17
        /*002a*/ 	.short	(.L_47 - .L_46)
.L_46:
        /*002c*/ 	.word	0x00000000
        /*0030*/ 	.short	0x0002
        /*0032*/ 	.short	0x0010
        /*0034*/ 	.byte	0x00, 0xf5, 0x21, 0x00


	//----- nvinfo : EIATTR_KPARAM_INFO
	.align		4
.L_47:
        /*0038*/ 	.byte	0x04, 0x17
        /*003a*/ 	.short	(.L_49 - .L_48)
.L_48:
        /*003c*/ 	.word	0x00000000
        /*0040*/ 	.short	0x0001
        /*0042*/ 	.short	0x0008
        /*0044*/ 	.byte	0x00, 0xf5, 0x21, 0x00


	//----- nvinfo : EIATTR_KPARAM_INFO
	.align		4
.L_49:
        /*0048*/ 	.byte	0x04, 0x17
        /*004a*/ 	.short	(.L_51 - .L_50)
.L_50:
        /*004c*/ 	.word	0x00000000
        /*0050*/ 	.short	0x0000
        /*0052*/ 	.short	0x0000
        /*0054*/ 	.byte	0x00, 0xf5, 0x21, 0x00


	//----- nvinfo : EIATTR_SPARSE_MMA_MASK
	.align		4
.L_51:
        /*0058*/ 	.byte	0x03, 0x50
        /*005a*/ 	.short	0x0000


	//----- nvinfo : EIATTR_MAXREG_COUNT
	.align		4
        /*005c*/ 	.byte	0x03, 0x1b
        /*005e*/ 	.short	0x00ff


	//----- nvinfo : EIATTR_MERCURY_ISA_VERSION
	.align		4
        /*0060*/ 	.byte	0x03, 0x5f
        /*0062*/ 	.short	0x0101


	//----- nvinfo : EIATTR_VRC_CTA_INIT_COUNT
	.align		4
        /*0064*/ 	.byte	0x02, 0x4a
	.zero		1
	.zero		1


	//----- nvinfo : EIATTR_EXIT_INSTR_OFFSETS
	.align		4
        /*0068*/ 	.byte	0x04, 0x1c
        /*006a*/ 	.short	(.L_53 - .L_52)


	//   ....[0]....
.L_52:
        /*006c*/ 	.word	0x00003250


	//----- nvinfo : EIATTR_CRS_STACK_SIZE
	.align		4
.L_53:
        /*0070*/ 	.byte	0x04, 0x1e
        /*0072*/ 	.short	(.L_55 - .L_54)
.L_54:
        /*0074*/ 	.word	0x00000000


	//----- nvinfo : EIATTR_CBANK_PARAM_SIZE
	.align		4
.L_55:
        /*0078*/ 	.byte	0x03, 0x19
        /*007a*/ 	.short	0x0024


	//----- nvinfo : EIATTR_PARAM_CBANK
	.align		4
        /*007c*/ 	.byte	0x04, 0x0a
        /*007e*/ 	.short	(.L_57 - .L_56)
	.align		4
.L_56:
        /*0080*/ 	.word	index@(.nv.constant0._Z24calNumEigenValueIntervalPjPKfS1_S1_j)
        /*0084*/ 	.short	0x0380
        /*0086*/ 	.short	0x0024


	//----- nvinfo : EIATTR_SW_WAR
	.align		4
.L_57:
        /*0088*/ 	.byte	0x04, 0x36
        /*008a*/ 	.short	(.L_59 - .L_58)
.L_58:
        /*008c*/ 	.word	0x00000008
.L_59:


//--------------------- .nv.callgraph             --------------------------
	.section	.nv.callgraph,"",@"SHT_CUDA_CALLGRAPH"
	.align	4
	.sectionentsize	8
	.align		4
        /*0000*/ 	.word	0x00000000
	.align		4
        /*0004*/ 	.word	0xffffffff
	.align		4
        /*0008*/ 	.word	0x00000000
	.align		4
        /*000c*/ 	.word	0xfffffffe
	.align		4
        /*0010*/ 	.word	0x00000000
	.align		4
        /*0014*/ 	.word	0xfffffffd
	.align		4
        /*0018*/ 	.word	0x00000000
	.align		4
        /*001c*/ 	.word	0xfffffffc


//--------------------- .text._Z25recalculateEigenIntervalsPfPKfPKjS1_S1_jf --------------------------
	.section	.text._Z25recalculateEigenIntervalsPfPKfPKjS1_S1_jf,"ax",@progbits
	.align	128
        .global         _Z25recalculateEigenIntervalsPfPKfPKjS1_S1_jf
        .type           _Z25recalculateEigenIntervalsPfPKfPKjS1_S1_jf,@function
        .size           _Z25recalculateEigenIntervalsPfPKfPKjS1_S1_jf,(.L_x_173 - _Z25recalculateEigenIntervalsPfPKfPKjS1_S1_jf)
        .other          _Z25recalculateEigenIntervalsPfPKfPKjS1_S1_jf,@"STO_CUDA_ENTRY STV_DEFAULT"
_Z25recalculateEigenIntervalsPfPKfPKjS1_S1_jf:
.text._Z25recalculateEigenIntervalsPfPKfPKjS1_S1_jf:
[----:B------:R-:W-:Y:S08]  /*0000*/  LDC R1, c[0x0][0x37c] ;  /* 0x0000df00ff017b82 */ /* 0x000ff00000000800 */
[----:B------:R-:W0:Y:S01]  /*0010*/  LDC.64 R4, c[0x0][0x390] ;  /* 0x0000e400ff047b82 */ /* 0x000e220000000a00 */
[----:B------:R-:W0:Y:S02]  /*0020*/  LDCU.64 UR8, c[0x0][0x358] ;  /* 0x00006b00ff0877ac */ /* 0x000e240008000a00 */
[----:B0-----:R-:W2:Y:S05]  /*0030*/  LDG.E.CONSTANT R8, desc[UR8][R4.64] ;  /* 0x0000000804087981 */ /* 0x001eaa000c1e9900 */
[----:B------:R-:W0:Y:S01]  /*0040*/  S2UR UR4, SR_CTAID.X ;  /* 0x00000000000479c3 */ /* 0x000e220000002500 */
[----:B------:R-:W-:Y:S01]  /*0050*/  BSSY.RECONVERGENT B0, `(.L_x_0) ;  /* 0x0000015000007945 */ /* 0x000fe20003800200 */
[----:B------:R-:W-:Y:S01]  /*0060*/  CS2R R6, SRZ ;  /* 0x0000000000067805 */ /* 0x000fe2000001ff00 */
[----:B------:R-:W0:Y:S05]  /*0070*/  S2R R3, SR_TID.X ;  /* 0x0000000000037919 */ /* 0x000e2a0000002100 */
[----:B------:R-:W0:Y:S02]  /*0080*/  LDC R0, c[0x0][0x360] ;  /* 0x0000d800ff007b82 */ /* 0x000e240000000800 */
[----:B0-----:R-:W-:-:S05]  /*0090*/  IMAD R0, R0, UR4, R3 ;  /* 0x0000000400007c24 */ /* 0x001fca000f8e0203 */
[----:B------:R-:W-:Y:S02]  /*00a0*/  MOV R3, R0 ;  /* 0x0000000000037202 */ /* 0x000fe40000000f00 */
[----:B--2---:R-:W-:-:S13]  /*00b0*/  ISETP.GE.U32.AND P0, PT, R0, R8, PT ;  /* 0x000000080000720c */ /* 0x004fda0003f06070 */
[----:B------:R-:W-:Y:S05]  /*00c0*/  @!P0 BRA `(.L_x_1) ;  /* 0x0000000000348947 */ /* 0x000fea0003800000 */
[----:B------:R-:W0:Y:S01]  /*00d0*/  LDC.64 R6, c[0x0][0x390] ;  /* 0x0000e400ff067b82 */ /* 0x000e220000000a00 */
[----:B------:R-:W-:Y:S01]  /*00e0*/  HFMA2 R9, -RZ, RZ, 0, 0 ;  /* 0x00000000ff097431 */ /* 0x000fe200000001ff */
[----:B------:R-:W-:Y:S01]  /*00f0*/  BSSY.RECONVERGENT B1, `(.L_x_2) ;  /* 0x0000008000017945 */ /* 0x000fe20003800200 */
[----:B------:R-:W-:-:S07]  /*0100*/  MOV R3, R0 ;  /* 0x0000000000037202 */ /* 0x000fce0000000f00 */
.L_x_3:
[----:B------:R-:W-:Y:S02]  /*0110*/  IADD3 R9, PT, PT, R9, 0x1, RZ ;  /* 0x0000000109097810 */ /* 0x000fe40007ffe0ff */
[----:B------:R-:W-:-:S03]  /*0120*/  IADD3 R3, PT, PT, R3, -R8, RZ ;  /* 0x8000000803037210 */ /* 0x000fc60007ffe0ff */
[----:B0-----:R-:W-:-:S05]  /*0130*/  IMAD.WIDE.U32 R4, R9, 0x4, R6 ;  /* 0x0000000409047825 */ /* 0x001fca00078e0006 */
[----:B------:R-:W2:Y:S02]  /*0140*/  LDG.E.CONSTANT R8, desc[UR8][R4.64] ;  /* 0x0000000804087981 */ /* 0x000ea4000c1e9900 */
[----:B--2---:R-:W-:-:S13]  /*0150*/  ISETP.GE.U32.AND P0, PT, R3, R8, PT ;  /* 0x000000080300720c */ /* 0x004fda0003f06070 */
[----:B------:R-:W-:Y:S05]  /*0160*/  @P0 BRA `(.L_x_3) ;  /* 0xfffffffc00e80947 */ /* 0x000fea000383ffff */
[----:B------:R-:W-:Y:S05]  /*0170*/  BSYNC.RECONVERGENT B1 ;  /* 0x0000000000017941 */ /* 0x000fea0003800200 */
.L_x_2:
[----:B------:R-:W-:Y:S01]  /*0180*/  HFMA2 R7, -RZ, RZ, 0, 0 ;  /* 0x00000000ff077431 */ /* 0x000fe200000001ff */
[----:B------:R-:W-:-:S07]  /*0190*/  SHF.L.U32 R6, R9, 0x1, RZ ;  /* 0x0000000109067819 */ /* 0x000fce00000006ff */
.L_x_1:
[----:B------:R-:W-:Y:S05]  /*01a0*/  BSYNC.RECONVERGENT B0 ;  /* 0x0000000000007941 */ /* 0x000fea0003800200 */
.L_x_0:
[----:B------:R-:W0:Y:S01]  /*01b0*/  LDC.64 R16, c[0x0][0x380] ;  /* 0x0000e000ff107b82 */ /* 0x000e220000000a00 */
[----:B------:R-:W-:Y:S01]  /*01c0*/  ISETP.NE.AND P0, PT, R8, 0x1, PT ;  /* 0x000000010800780c */ /* 0x000fe20003f05270 */
[----:B------:R-:W-:Y:S01]  /*01d0*/  BSSY.RECONVERGENT B0, `(.L_x_4) ;  /* 0x0000341000007945 */ /* 0x000fe20003800200 */
[----:B------:R-:W-:-:S05]  /*01e0*/  SHF.L.U32 R5, R0, 0x1, RZ ;  /* 0x0000000100057819 */ /* 0x000fca00000006ff */
[----:B0-----:R-:W-:-:S06]  /*01f0*/  IMAD.WIDE.U32 R16, R5, 0x4, R16 ;  /* 0x0000000405107825 */ /* 0x001fcc00078e0010 */
[----:B------:R-:W-:Y:S05]  /*0200*/  @P0 BRA `(.L_x_5) ;  /* 0x0000003000940947 */ /* 0x000fea0003800000 */
[----:B------:R-:W0:Y:S01]  /*0210*/  LDCU.64 UR4, c[0x0][0x388] ;  /* 0x00007100ff0477ac */ /* 0x000e220008000a00 */
[----:B------:R-:W1:Y:S08]  /*0220*/  LDC.64 R2, c[0x0][0x398] ;  /* 0x0000e600ff027b82 */ /* 0x000e700000000a00 */
[----:B------:R-:W2:Y:S01]  /*0230*/  LDC R14, c[0x0][0x3a8] ;  /* 0x0000ea00ff0e7b82 */ /* 0x000ea20000000800 */
[----:B0-----:R-:W-:-:S04]  /*0240*/  LEA R4, P0, R6, UR4, 0x2 ;  /* 0x0000000406047c11 */ /* 0x001fc8000f8010ff */
[----:B------:R-:W-:Y:S01]  /*0250*/  LEA.HI.X R5, R6, UR5, R7, 0x2, P0 ;  /* 0x0000000506057c11 */ /* 0x000fe200080f1407 */
[----:B-1----:R-:W3:Y:S04]  /*0260*/  LDG.E.CONSTANT R2, desc[UR8][R2.64] ;  /* 0x0000000802027981 */ /* 0x002ee8000c1e9900 */
[----:B------:R-:W4:Y:S04]  /*0270*/  LDG.E.CONSTANT R9, desc[UR8][R4.64+0x4] ;  /* 0x0000040804097981 */ /* 0x000f28000c1e9900 */
[----:B------:R-:W4:Y:S01]  /*0280*/  LDG.E.CONSTANT R8, desc[UR8][R4.64] ;  /* 0x0000000804087981 */ /* 0x000f22000c1e9900 */
[----:B--2---:R-:W-:Y:S01]  /*0290*/  ISETP.GE.U32.AND P1, PT, R14, 0x2, PT ;  /* 0x000000020e00780c */ /* 0x004fe20003f26070 */
[----:B----4-:R-:W-:-:S04]  /*02a0*/  FADD R7, R9, R8 ;  /* 0x0000000809077221 */ /* 0x010fc80000000000 */
[----:B------:R-:W-:-:S05]  /*02b0*/  FMUL R7, R7, 0.5 ;  /* 0x3f00000007077820 */ /* 0x000fca0000400000 */
[----:B---3--:R-:W-:-:S04]  /*02c0*/  FSETP.GEU.AND P0, PT, R2, R7, PT ;  /* 0x000000070200720b */ /* 0x008fc80003f0e000 */
[----:B------:R-:W-:Y:S01]  /*02d0*/  SEL R6, RZ, 0x1, P0 ;  /* 0x00000001ff067807 */ /* 0x000fe20000000000 */
[----:B------:R-:W-:Y:S08]  /*02e0*/  @!P1 BRA `(.L_x_6) ;  /* 0x00000018000c9947 */ /* 0x000ff00003800000 */
[C---:B------:R-:W-:Y:S01]  /*02f0*/  IADD3 R0, PT, PT, R14.reuse, -0x2, RZ ;  /* 0xfffffffe0e007810 */ /* 0x040fe20007ffe0ff */
[----:B------:R-:W-:Y:S01]  /*0300*/  HFMA2 R5, -RZ, RZ, 0, 5.9604644775390625e-08 ;  /* 0x00000001ff057431 */ /* 0x000fe200000001ff */
[----:B------:R-:W-:Y:S01]  /*0310*/  IADD3 R14, PT, PT, R14, -0x1, RZ ;  /* 0xffffffff0e0e7810 */ /* 0x000fe20007ffe0ff */
[----:B------:R-:W-:Y:S01]  /*0320*/  FADD R23, -R7, R2 ;  /* 0x0000000207177221 */ /* 0x000fe20000000100 */
[----:B------:R-:W-:Y:S02]  /*0330*/  ISETP.GE.U32.AND P0, PT, R0, 0x7, PT ;  /* 0x000000070000780c */ /* 0x000fe40003f06070 */
[----:B------:R-:W-:-:S11]  /*0340*/  LOP3.LUT R13, R14, 0x7, RZ, 0xc0, !PT ;  /* 0x000000070e0d7812 */ /* 0x000fd600078ec0ff */
[----:B------:R-:W-:Y:S05]  /*0350*/  @!P0 BRA `(.L_x_7) ;  /* 0x0000000800f88947 */ /* 0x000fea0003800000 */
[----:B------:R-:W0:Y:S01]  /*0360*/  LDCU.64 UR6, c[0x0][0x398] ;  /* 0x00007300ff0677ac */ /* 0x000e220008000a00 */
[----:B------:R-:W-:Y:S02]  /*0370*/  LOP3.LUT R12, R14, 0xfffffff8, RZ, 0xc0, !PT ;  /* 0xfffffff80e0c7812 */ /* 0x000fe400078ec0ff */
[----:B------:R-:W-:Y:S01]  /*0380*/  MOV R5, RZ ;  /* 0x000000ff00057202 */ /* 0x000fe20000000f00 */
[----:B------:R-:W1:Y:S01]  /*0390*/  LDCU.64 UR4, c[0x0][0x3a0] ;  /* 0x00007400ff0477ac */ /* 0x000e620008000a00 */
[----:B------:R-:W-:Y:S01]  /*03a0*/  IADD3 R12, PT, PT, -R12, RZ, RZ ;  /* 0x000000ff0c0c7210 */ /* 0x000fe20007ffe1ff */
[----:B0-----:R-:W-:Y:S02]  /*03b0*/  UIADD3 UR6, UP0, UPT, UR6, 0x10, URZ ;  /* 0x0000001006067890 */ /* 0x001fe4000ff1e0ff */
[----:B-1----:R-:W-:Y:S02]  /*03c0*/  UIADD3 UR4, UP1, UPT, UR4, 0x10, URZ ;  /* 0x0000001004047890 */ /* 0x002fe4000ff3e0ff */
[----:B------:R-:W-:-:S02]  /*03d0*/  UIADD3.X UR7, UPT, UPT, URZ, UR7, URZ, UP0, !UPT ;  /* 0x00000007ff077290 */ /* 0x000fc400087fe4ff */
[----:B------:R-:W-:Y:S01]  /*03e0*/  IMAD.U32 R28, RZ, RZ, UR6 ;  /* 0x00000006ff1c7e24 */ /* 0x000fe2000f8e00ff */
[----:B------:R-:W-:Y:S01]  /*03f0*/  UIADD3.X UR5, UPT, UPT, URZ, UR5, URZ, UP1, !UPT ;  /* 0x00000005ff057290 */ /* 0x000fe20008ffe4ff */
[----:B------:R-:W-:Y:S02]  /*0400*/  MOV R26, UR4 ;  /* 0x00000004001a7c02 */ /* 0x000fe40008000f00 */
[----:B------:R-:W-:-:S03]  /*0410*/  MOV R29, UR7 ;  /* 0x00000007001d7c02 */ /* 0x000fc60008000f00 */
[----:B------:R-:W-:-:S07]  /*0420*/  MOV R27, UR5 ;  /* 0x00000005001b7c02 */ /* 0x000fce0008000f00 */
.L_x_24:
[----:B------:R-:W2:Y:S04]  /*0430*/  LDG.E.CONSTANT R0, desc[UR8][R26.64+-0x10] ;  /* 0xfffff0081a007981 */ /* 0x000ea8000c1e9900 */
[----:B------:R-:W3:Y:S01]  /*0440*/  LDG.E.CONSTANT R4, desc[UR8][R28.64+-0xc] ;  /* 0xfffff4081c047981 */ /* 0x000ee2000c1e9900 */
[----:B------:R-:W0:Y:S01]  /*0450*/  MUFU.RCP R10, R23 ;  /* 0x00000017000a7308 */ /* 0x000e220000001000 */
[----:B------:R-:W-:Y:S01]  /*0460*/  BSSY.RECONVERGENT B3, `(.L_x_8) ;  /* 0x000000d000037945 */ /* 0x000fe20003800200 */
[----:B0-----:R-:W-:-:S04]  /*0470*/  FFMA R3, R10, -R23, 1 ;  /* 0x3f8000000a037423 */ /* 0x001fc80000000817 */
[----:B------:R-:W-:Y:S01]  /*0480*/  FFMA R11, R10, R3, R10 ;  /* 0x000000030a0b7223 */ /* 0x000fe2000000000a */
[----:B--2---:R-:W-:-:S04]  /*0490*/  FMUL R0, R0, R0 ;  /* 0x0000000000007220 */ /* 0x004fc80000400000 */
[----:B------:R-:W0:Y:S01]  /*04a0*/  FCHK P0, R0, R23 ;  /* 0x0000001700007302 */ /* 0x000e220000000000 */
[----:B------:R-:W-:Y:S01]  /*04b0*/  FFMA R10, R0, R11, RZ ;  /* 0x0000000b000a7223 */ /* 0x000fe200000000ff */
[----:B---3--:R-:W-:-:S03]  /*04c0*/  FADD R3, -R7, R4 ;  /* 0x0000000407037221 */ /* 0x008fc60000000100 */
[----:B------:R-:W-:-:S04]  /*04d0*/  FFMA R15, R10, -R23, R0 ;  /* 0x800000170a0f7223 */ /* 0x000fc80000000000 */
[----:B------:R-:W-:Y:S01]  /*04e0*/  FFMA R10, R11, R15, R10 ;  /* 0x0000000f0b0a7223 */ /* 0x000fe2000000000a */
[----:B0-----:R-:W-:Y:S06]  /*04f0*/  @!P0 BRA `(.L_x_9) ;  /* 0x00000000000c8947 */ /* 0x001fec0003800000 */
[----:B------:R-:W-:-:S07]  /*0500*/  MOV R10, 0x520 ;  /* 0x00000520000a7802 */ /* 0x000fce0000000f00 */
[----:B------:R-:W-:Y:S05]  /*0510*/  CALL.REL.NOINC `($__internal_0_$__cuda_sm3x_div_rn_noftz_f32_slowpath) ;  /* 0x00000030003c7944 */ /* 0x000fea0003c00000 */
[----:B------:R-:W-:-:S07]  /*0520*/  MOV R10, R0 ;  /* 0x00000000000a7202 */ /* 0x000fce0000000f00 */
.L_x_9:
[----:B------:R-:W-:Y:S05]  /*0530*/  BSYNC.RECONVERGENT B3 ;  /* 0x0000000000037941 */ /* 0x000fea0003800200 */
.L_x_8:
[----:B------:R-:W2:Y:S04]  /*0540*/  LDG.E.CONSTANT R0, desc[UR8][R26.64+-0xc] ;  /* 0xfffff4081a007981 */ /* 0x000ea8000c1e9900 */
[----:B------:R-:W3:Y:S01]  /*0550*/  LDG.E.CONSTANT R18, desc[UR8][R28.64+-0x8] ;  /* 0xfffff8081c127981 */ /* 0x000ee2000c1e9900 */
[C---:B------:R-:W-:Y:S01]  /*0560*/  FADD R23, R3.reuse, -R10 ;  /* 0x8000000a03177221 */ /* 0x040fe20000000000 */
[----:B------:R-:W-:Y:S01]  /*0570*/  FSETP.GEU.AND P1, PT, R3, R10, PT ;  /* 0x0000000a0300720b */ /* 0x000fe20003f2e000 */
[----:B------:R-:W-:Y:S02]  /*0580*/  BSSY.RECONVERGENT B3, `(.L_x_10) ;  /* 0x0000010000037945 */ /* 0x000fe40003800200 */
[----:B------:R-:W0:Y:S02]  /*0590*/  MUFU.RCP R4, R23 ;  /* 0x0000001700047308 */ /* 0x000e240000001000 */
[----:B0-----:R-:W-:-:S04]  /*05a0*/  FFMA R11, -R23, R4, 1 ;  /* 0x3f800000170b7423 */ /* 0x001fc80000000104 */
[----:B------:R-:W-:Y:S01]  /*05b0*/  FFMA R11, R4, R11, R4 ;  /* 0x0000000b040b7223 */ /* 0x000fe20000000004 */
[----:B------:R-:W-:-:S03]  /*05c0*/  IADD3 R4, PT, PT, R6, 0x1, RZ ;  /* 0x0000000106047810 */ /* 0x000fc60007ffe0ff */
[----:B------:R-:W-:Y:S01]  /*05d0*/  @P1 IADD3 R4, PT, PT, R6, RZ, RZ ;  /* 0x000000ff06041210 */ /* 0x000fe20007ffe0ff */
[----:B--2---:R-:W-:-:S04]  /*05e0*/  FMUL R0, R0, R0 ;  /* 0x0000000000007220 */ /* 0x004fc80000400000 */
[----:B------:R-:W0:Y:S01]  /*05f0*/  FCHK P0, R0, R23 ;  /* 0x0000001700007302 */ /* 0x000e220000000000 */
[----:B------:R-:W-:-:S04]  /*0600*/  FFMA R10, R0, R11, RZ ;  /* 0x0000000b000a7223 */ /* 0x000fc800000000ff */
[----:B------:R-:W-:-:S04]  /*0610*/  FFMA R3, -R23, R10, R0 ;  /* 0x0000000a17037223 */ /* 0x000fc80000000100 */
[----:B------:R-:W-:Y:S01]  /*0620*/  FFMA R10, R11, R3, R10 ;  /* 0x000000030b0a7223 */ /* 0x000fe2000000000a */
[----:B---3--:R-:W-:Y:S01]  /*0630*/  FADD R3, -R7, R18 ;  /* 0x0000001207037221 */ /* 0x008fe20000000100 */
[----:B0-----:R-:W-:Y:S06]  /*0640*/  @!P0 BRA `(.L_x_11) ;  /* 0x00000000000c8947 */ /* 0x001fec0003800000 */
[----:B------:R-:W-:-:S07]  /*0650*/  MOV R10, 0x670 ;  /* 0x00000670000a7802 */ /* 0x000fce0000000f00 */
[----:B------:R-:W-:Y:S05]  /*0660*/  CALL.REL.NOINC `($__internal_0_$__cuda_sm3x_div_rn_noftz_f32_slowpath) ;  /* 0x0000002c00e87944 */ /* 0x000fea0003c00000 */
[----:B------:R-:W-:-:S07]  /*0670*/  MOV R10, R0 ;  /* 0x00000000000a7202 */ /* 0x000fce0000000f00 */
.L_x_11:
[----:B------:R-:W-:Y:S05]  /*0680*/  BSYNC.RECONVERGENT B3 ;  /* 0x0000000000037941 */ /* 0x000fea0003800200 */
.L_x_10:
[----:B------:R-:W2:Y:S04]  /*0690*/  LDG.E.CONSTANT R0, desc[UR8][R26.64+-0x8] ;  /* 0xfffff8081a007981 */ /* 0x000ea8000c1e9900 */
[----:B------:R-:W3:Y:S01]  /*06a0*/  LDG.E.CONSTANT R6, desc[UR8][R28.64+-0x4] ;  /* 0xfffffc081c067981 */ /* 0x000ee2000c1e9900 */
[C---:B------:R-:W-:Y:S01]  /*06b0*/  FADD R23, R3.reuse, -R10 ;  /* 0x8000000a03177221 */ /* 0x040fe20000000000 */
[----:B------:R-:W-:Y:S01]  /*06c0*/  FSETP.GEU.AND P1, PT, R3, R10, PT ;  /* 0x0000000a0300720b */ /* 0x000fe20003f2e000 */
[----:B------:R-:W-:Y:S01]  /*06d0*/  BSSY.RECONVERGENT B3, `(.L_x_12) ;  /* 0x0000010000037945 */ /* 0x000fe20003800200 */
[C---:B------:R-:W-:Y:S01]  /*06e0*/  IADD3 R3, PT, PT, R4.reuse, 0x1, RZ ;  /* 0x0000000104037810 */ /* 0x040fe20007ffe0ff */
[----:B------:R-:W0:Y:S10]  /*06f0*/  MUFU.RCP R18, R23 ;  /* 0x0000001700127308 */ /* 0x000e340000001000 */
[----:B------:R-:W-:Y:S01]  /*0700*/  @P1 IADD3 R3, PT, PT, R4, RZ, RZ ;  /* 0x000000ff04031210 */ /* 0x000fe20007ffe0ff */
[----:B0-----:R-:W-:-:S04]  /*0710*/  FFMA R11, -R23, R18, 1 ;  /* 0x3f800000170b7423 */ /* 0x001fc80000000112 */
[----:B------:R-:W-:Y:S01]  /*0720*/  FFMA R11, R18, R11, R18 ;  /* 0x0000000b120b7223 */ /* 0x000fe20000000012 */
[----:B--2---:R-:W-:-:S04]  /*0730*/  FMUL R0, R0, R0 ;  /* 0x0000000000007220 */ /* 0x004fc80000400000 */
[----:B------:R-:W0:Y:S01]  /*0740*/  FCHK P0, R0, R23 ;  /* 0x0000001700007302 */ /* 0x000e220000000000 */
[----:B------:R-:W-:Y:S01]  /*0750*/  FFMA R10, R0, R11, RZ ;  /* 0x0000000b000a7223 */ /* 0x000fe200000000ff */
[----:B---3--:R-:W-:-:S03]  /*0760*/  FADD R4, -R7, R6 ;  /* 0x0000000607047221 */ /* 0x008fc60000000100 */
[----:B------:R-:W-:-:S04]  /*0770*/  FFMA R15, -R23, R10, R0 ;  /* 0x0000000a170f7223 */ /* 0x000fc80000000100 */
[----:B------:R-:W-:Y:S01]  /*0780*/  FFMA R11, R11, R15, R10 ;  /* 0x0000000f0b0b7223 */ /* 0x000fe2000000000a */
[----:B0-----:R-:W-:Y:S06]  /*0790*/  @!P0 BRA `(.L_x_13) ;  /* 0x00000000000c8947 */ /* 0x001fec0003800000 */
[----:B------:R-:W-:-:S07]  /*07a0*/  MOV R10, 0x7c0 ;  /* 0x000007c0000a7802 */ /* 0x000fce0000000f00 */
[----:B------:R-:W-:Y:S05]  /*07b0*/  CALL.REL.NOINC `($__internal_0_$__cuda_sm3x_div_rn_noftz_f32_slowpath) ;  /* 0x0000002c00947944 */ /* 0x000fea0003c00000 */
[----:B------:R-:W-:-:S07]  /*07c0*/  MOV R11, R0 ;  /* 0x00000000000b7202 */ /* 0x000fce0000000f00 */
.L_x_13:
[----:B------:R-:W-:Y:S05]  /*07d0*/  BSYNC.RECONVERGENT B3 ;  /* 0x0000000000037941 */ /* 0x000fea0003800200 */
.L_x_12:
        /* <DEDUP_REMOVED lines=19> */
[----:B------:R-:W-:-:S07]  /*0910*/  IMAD.MOV.U32 R10, RZ, RZ, R0 ;  /* 0x000000ffff0a7224 */ /* 0x000fce00078e0000 */
.L_x_15:
[----:B------:R-:W-:Y:S05]  /*0920*/  BSYNC.RECONVERGENT B3 ;  /* 0x0000000000037941 */ /* 0x000fea0003800200 */
.L_x_14:
        /* <DEDUP_REMOVED lines=20> */
.L_x_17:
[----:B------:R-:W-:Y:S05]  /*0a70*/  BSYNC.RECONVERGENT B3 ;  /* 0x0000000000037941 */ /* 0x000fea0003800200 */
.L_x_16:
        /* <DEDUP_REMOVED lines=20> */
.L_x_19:
[----:B------:R-:W-:Y:S05]  /*0bc0*/  BSYNC.RECONVERGENT B3 ;  /* 0x0000000000037941 */ /* 0x000fea0003800200 */
.L_x_18:
        /* <DEDUP_REMOVED lines=20> */
.L_x_21:
[----:B------:R-:W-:Y:S05]  /*0d10*/  BSYNC.RECONVERGENT B3 ;  /* 0x0000000000037941 */ /* 0x000fea0003800200 */
.L_x_20:
        /* <DEDUP_REMOVED lines=20> */
.L_x_23:
[----:B------:R-:W-:Y:S05]  /*0e60*/  BSYNC.RECONVERGENT B3 ;  /* 0x0000000000037941 */ /* 0x000fea0003800200 */
.L_x_22:
[----:B------:R-:W-:Y:S01]  /*0e70*/  VIADD R12, R12, 0x8 ;  /* 0x000000080c0c7836 */ /* 0x000fe20000000000 */
[C---:B------:R-:W-:Y:S01]  /*0e80*/  FSETP.GEU.AND P0, PT, R3.reuse, R10, PT ;  /* 0x0000000a0300720b */ /* 0x040fe20003f0e000 */
[----:B------:R-:W-:Y:S01]  /*0e90*/  FADD R23, R3, -R10 ;  /* 0x8000000a03177221 */ /* 0x000fe20000000000 */
[----:B------:R-:W-:Y:S02]  /*0ea0*/  IADD3 R28, P2, PT, R28, 0x20, RZ ;  /* 0x000000201c1c7810 */ /* 0x000fe40007f5e0ff */
[----:B------:R-:W-:Y:S02]  /*0eb0*/  ISETP.NE.AND P1, PT, R12, RZ, PT ;  /* 0x000000ff0c00720c */ /* 0x000fe40003f25270 */
[----:B------:R-:W-:Y:S02]  /*0ec0*/  IADD3 R26, P3, PT, R26, 0x20, RZ ;  /* 0x000000201a1a7810 */ /* 0x000fe40007f7e0ff */
[----:B------:R-:W-:Y:S02]  /*0ed0*/  IADD3 R6, PT, PT, R4, 0x1, RZ ;  /* 0x0000000104067810 */ /* 0x000fe40007ffe0ff */
[----:B------:R-:W-:-:S02]  /*0ee0*/  IADD3.X R29, PT, PT, RZ, R29, RZ, P2, !PT ;  /* 0x0000001dff1d7210 */ /* 0x000fc400017fe4ff */
[----:B------:R-:W-:Y:S02]  /*0ef0*/  IADD3.X R27, PT, PT, RZ, R27, RZ, P3, !PT ;  /* 0x0000001bff1b7210 */ /* 0x000fe40001ffe4ff */
[----:B------:R-:W-:Y:S02]  /*0f00*/  @P0 IADD3 R6, PT, PT, R4, RZ, RZ ;  /* 0x000000ff04060210 */ /* 0x000fe40007ffe0ff */
[----:B------:R-:W-:Y:S01]  /*0f10*/  IADD3 R5, PT, PT, R5, 0x8, RZ ;  /* 0x0000000805057810 */ /* 0x000fe20007ffe0ff */
[----:B------:R-:W-:Y:S06]  /*0f20*/  @P1 BRA `(.L_x_24) ;  /* 0xfffffff400401947 */ /* 0x000fec000383ffff */
[----:B------:R-:W-:-:S07]  /*0f30*/  IADD3 R5, PT, PT, R5, 0x1, RZ ;  /* 0x0000000105057810 */ /* 0x000fce0007ffe0ff */
.L_x_7:
[----:B------:R-:W-:-:S13]  /*0f40*/  ISETP.NE.AND P0, PT, R13, RZ, PT ;  /* 0x000000ff0d00720c */ /* 0x000fda0003f05270 */
[----:B------:R-:W-:Y:S05]  /*0f50*/  @!P0 BRA `(.L_x_6) ;  /* 0x0000000800f08947 */ /* 0x000fea0003800000 */
[----:B------:R-:W-:Y:S02]  /*0f60*/  ISETP.GE.U32.AND P0, PT, R13, 0x4, PT ;  /* 0x000000040d00780c */ /* 0x000fe40003f06070 */
[----:B------:R-:W-:-:S11]  /*0f70*/  LOP3.LUT R12, R14, 0x3, RZ, 0xc0, !PT ;  /* 0x000000030e0c7812 */ /* 0x000fd600078ec0ff */
[----:B------:R-:W-:Y:S05]  /*0f80*/  @!P0 BRA `(.L_x_25) ;  /* 0x0000000400988947 */ /* 0x000fea0003800000 */
[----:B------:R-:W0:Y:S01]  /*0f90*/  LDC.64 R10, c[0x0][0x3a0] ;  /* 0x0000e800ff0a7b82 */ /* 0x000e220000000a00 */
[----:B------:R-:W-:-:S07]  /*0fa0*/  IADD3 R3, PT, PT, R5, -0x1, RZ ;  /* 0xffffffff05037810 */ /* 0x000fce0007ffe0ff */
[----:B------:R-:W1:Y:S01]  /*0fb0*/  LDC.64 R26, c[0x0][0x398] ;  /* 0x0000e600ff1a7b82 */ /* 0x000e620000000a00 */
[----:B0-----:R-:W-:-:S06]  /*0fc0*/  IMAD.WIDE.U32 R10, R3, 0x4, R10 ;  /* 0x00000004030a7825 */ /* 0x001fcc00078e000a */
[----:B------:R-:W2:Y:S01]  /*0fd0*/  LDG.E.CONSTANT R10, desc[UR8][R10.64] ;  /* 0x000000080a0a7981 */ /* 0x000ea2000c1e9900 */
[----:B-1----:R-:W-:-:S05]  /*0fe0*/  IMAD.WIDE.U32 R26, R5, 0x4, R26 ;  /* 0x00000004051a7825 */ /* 0x002fca00078e001a */
[----:B------:R-:W3:Y:S01]  /*0ff0*/  LDG.E.CONSTANT R4, desc[UR8][R26.64] ;  /* 0x000000081a047981 */ /* 0x000ee2000c1e9900 */
[----:B------:R-:W0:Y:S01]  /*1000*/  MUFU.RCP R18, R23 ;  /* 0x0000001700127308 */ /* 0x000e220000001000 */
[----:B------:R-:W-:Y:S01]  /*1010*/  BSSY.RECONVERGENT B3, `(.L_x_26) ;  /* 0x000000d000037945 */ /* 0x000fe20003800200 */
        /* <DEDUP_REMOVED lines=12> */
.L_x_27:
[----:B------:R-:W-:Y:S05]  /*10e0*/  BSYNC.RECONVERGENT B3 ;  /* 0x0000000000037941 */ /* 0x000fea0003800200 */
.L_x_26:
[----:B------:R-:W0:Y:S08]  /*10f0*/  LDC.64 R18, c[0x0][0x3a0] ;  /* 0x0000e800ff127b82 */ /* 0x000e300000000a00 */
[----:B------:R-:W1:Y:S01]  /*1100*/  LDC.64 R10, c[0x0][0x398] ;  /* 0x0000e600ff0a7b82 */ /* 0x000e620000000a00 */
[----:B0-----:R-:W-:-:S06]  /*1110*/  IMAD.WIDE.U32 R18, R5, 0x4, R18 ;  /* 0x0000000405127825 */ /* 0x001fcc00078e0012 */
[----:B------:R-:W2:Y:S01]  /*1120*/  LDG.E.CONSTANT R18, desc[UR8][R18.64] ;  /* 0x0000000812127981 */ /* 0x000ea2000c1e9900 */
[----:B------:R-:W-:-:S05]  /*1130*/  IADD3 R3, PT, PT, R5, 0x1, RZ ;  /* 0x0000000105037810 */ /* 0x000fca0007ffe0ff */
[----:B-1----:R-:W-:-:S06]  /*1140*/  IMAD.WIDE.U32 R10, R3, 0x4, R10 ;  /* 0x00000004030a7825 */ /* 0x002fcc00078e000a */
        /* <DEDUP_REMOVED lines=11> */
[----:B------:R-:W-:-:S04]  /*1200*/  FFMA R20, R0, R15, RZ ;  /* 0x0000000f00147223 */ /* 0x000fc800000000ff */
[----:B------:R-:W-:Y:S01]  /*1210*/  FFMA R13, -R23, R20, R0 ;  /* 0x00000014170d7223 */ /* 0x000fe20000000100 */
[----:B---3--:R-:W-:-:S03]  /*1220*/  FADD R6, -R7, R10 ;  /* 0x0000000a07067221 */ /* 0x008fc60000000100 */
[----:B------:R-:W-:Y:S01]  /*1230*/  FFMA R13, R15, R13, R20 ;  /* 0x0000000d0f0d7223 */ /* 0x000fe20000000014 */
[----:B0-----:R-:W-:Y:S06]  /*1240*/  @!P0 BRA `(.L_x_29) ;  /* 0x00000000000c8947 */ /* 0x001fec0003800000 */
[----:B------:R-:W-:-:S07]  /*1250*/  MOV R10, 0x1270 ;  /* 0x00001270000a7802 */ /* 0x000fce0000000f00 */
[----:B------:R-:W-:Y:S05]  /*1260*/  CALL.REL.NOINC `($__internal_0_$__cuda_sm3x_div_rn_noftz_f32_slowpath) ;  /* 0x0000002000e87944 */ /* 0x000fea0003c00000 */
[----:B------:R-:W-:-:S07]  /*1270*/  MOV R13, R0 ;  /* 0x00000000000d7202 */ /* 0x000fce0000000f00 */
.L_x_29:
[----:B------:R-:W-:Y:S05]  /*1280*/  BSYNC.RECONVERGENT B3 ;  /* 0x0000000000037941 */ /* 0x000fea0003800200 */
.L_x_28:
[----:B------:R-:W0:Y:S08]  /*1290*/  LDC.64 R18, c[0x0][0x3a0] ;  /* 0x0000e800ff127b82 */ /* 0x000e300000000a00 */
[----:B------:R-:W1:Y:S01]  /*12a0*/  LDC.64 R10, c[0x0][0x398] ;  /* 0x0000e600ff0a7b82 */ /* 0x000e620000000a00 */
[----:B0-----:R-:W-:-:S06]  /*12b0*/  IMAD.WIDE.U32 R18, R3, 0x4, R18 ;  /* 0x0000000403127825 */ /* 0x001fcc00078e0012 */
[----:B------:R-:W2:Y:S01]  /*12c0*/  LDG.E.CONSTANT R18, desc[UR8][R18.64] ;  /* 0x0000000812127981 */ /* 0x000ea2000c1e9900 */
[----:B------:R-:W-:-:S04]  /*12d0*/  VIADD R3, R5, 0x2 ;  /* 0x0000000205037836 */ /* 0x000fc80000000000 */
        /* <DEDUP_REMOVED lines=20> */
.L_x_31:
[----:B------:R-:W-:Y:S05]  /*1420*/  BSYNC.RECONVERGENT B3 ;  /* 0x0000000000037941 */ /* 0x000fea0003800200 */
.L_x_30:
[----:B------:R-:W0:Y:S01]  /*1430*/  LDC.64 R10, c[0x0][0x3a0] ;  /* 0x0000e800ff0a7b82 */ /* 0x000e220000000a00 */
[----:B------:R-:W2:Y:S01]  /*1440*/  LDG.E.CONSTANT R26, desc[UR8][R26.64+0xc] ;  /* 0x00000c081a1a7981 */ /* 0x000ea2000c1e9900 */
[----:B0-----:R-:W-:-:S06]  /*1450*/  IMAD.WIDE.U32 R10, R3, 0x4, R10 ;  /* 0x00000004030a7825 */ /* 0x001fcc00078e000a */
[----:B------:R-:W3:Y:S01]  /*1460*/  LDG.E.CONSTANT R10, desc[UR8][R10.64] ;  /* 0x000000080a0a7981 */ /* 0x000ee2000c1e9900 */
[----:B------:R-:W-:-:S04]  /*1470*/  FADD R23, R4, -R13 ;  /* 0x8000000d04177221 */ /* 0x000fc80000000000 */
[----:B------:R-:W0:Y:S01]  /*1480*/  MUFU.RCP R0, R23 ;  /* 0x0000001700007308 */ /* 0x000e220000001000 */
[----:B------:R-:W-:Y:S01]  /*1490*/  FSETP.GEU.AND P1, PT, R4, R13, PT ;  /* 0x0000000d0400720b */ /* 0x000fe20003f2e000 */
[----:B0-----:R-:W-:-:S04]  /*14a0*/  FFMA R3, -R23, R0, 1 ;  /* 0x3f80000017037423 */ /* 0x001fc80000000100 */
[----:B------:R-:W-:Y:S01]  /*14b0*/  FFMA R13, R0, R3, R0 ;  /* 0x00000003000d7223 */ /* 0x000fe20000000000 */
[----:B------:R-:W-:Y:S01]  /*14c0*/  BSSY.RECONVERGENT B3, `(.L_x_32) ;  /* 0x000000d000037945 */ /* 0x000fe20003800200 */
[----:B------:R-:W-:-:S06]  /*14d0*/  IADD3 R3, PT, PT, R6, 0x1, RZ ;  /* 0x0000000106037810 */ /* 0x000fcc0007ffe0ff */
[----:B------:R-:W-:Y:S01]  /*14e0*/  @P1 IADD3 R3, PT, PT, R6, RZ, RZ ;  /* 0x000000ff06031210 */ /* 0x000fe20007ffe0ff */
[----:B---3--:R-:W-:-:S04]  /*14f0*/  FMUL R0, R10, R10 ;  /* 0x0000000a0a007220 */ /* 0x008fc80000400000 */
[----:B------:R-:W0:Y:S01]  /*1500*/  FCHK P0, R0, R23 ;  /* 0x0000001700007302 */ /* 0x000e220000000000 */
[----:B------:R-:W-:-:S04]  /*1510*/  FFMA R4, R0, R13, RZ ;  /* 0x0000000d00047223 */ /* 0x000fc800000000ff */
[----:B------:R-:W-:-:S04]  /*1520*/  FFMA R10, -R23, R4, R0 ;  /* 0x00000004170a7223 */ /* 0x000fc80000000100 */
[----:B------:R-:W-:Y:S01]  /*1530*/  FFMA R13, R13, R10, R4 ;  /* 0x0000000a0d0d7223 */ /* 0x000fe20000000004 */
[----:B--2---:R-:W-:Y:S01]  /*1540*/  FADD R4, -R7, R26 ;  /* 0x0000001a07047221 */ /* 0x004fe20000000100 */
[----:B0-----:R-:W-:Y:S06]  /*1550*/  @!P0 BRA `(.L_x_33) ;  /* 0x00000000000c8947 */ /* 0x001fec0003800000 */
[----:B------:R-:W-:-:S07]  /*1560*/  MOV R10, 0x1580 ;  /* 0x00001580000a7802 */ /* 0x000fce0000000f00 */
[----:B------:R-:W-:Y:S05]  /*1570*/  CALL.REL.NOINC `($__internal_0_$__cuda_sm3x_div_rn_noftz_f32_slowpath) ;  /* 0x0000002000247944 */ /* 0x000fea0003c00000 */
[----:B------:R-:W-:-:S07]  /*1580*/  MOV R13, R0 ;  /* 0x00000000000d7202 */ /* 0x000fce0000000f00 */
.L_x_33:
[----:B------:R-:W-:Y:S05]  /*1590*/  BSYNC.RECONVERGENT B3 ;  /* 0x0000000000037941 */ /* 0x000fea0003800200 */
.L_x_32:
[C---:B------:R-:W-:Y:S01]  /*15a0*/  FSETP.GEU.AND P0, PT, R4.reuse, R13, PT ;  /* 0x0000000d0400720b */ /* 0x040fe20003f0e000 */
[----:B------:R-:W-:Y:S01]  /*15b0*/  FADD R23, R4, -R13 ;  /* 0x8000000d04177221 */ /* 0x000fe20000000000 */
[----:B------:R-:W-:Y:S02]  /*15c0*/  IADD3 R6, PT, PT, R3, 0x1, RZ ;  /* 0x0000000103067810 */ /* 0x000fe40007ffe0ff */
[----:B------:R-:W-:-:S09]  /*15d0*/  IADD3 R5, PT, PT, R5, 0x4, RZ ;  /* 0x0000000405057810 */ /* 0x000fd20007ffe0ff */
[----:B------:R-:W-:-:S07]  /*15e0*/  @P0 IADD3 R6, PT, PT, R3, RZ, RZ ;  /* 0x000000ff03060210 */ /* 0x000fce0007ffe0ff */
.L_x_25:
[----:B------:R-:W-:-:S13]  /*15f0*/  ISETP.NE.AND P0, PT, R12, RZ, PT ;  /* 0x000000ff0c00720c */ /* 0x000fda0003f05270 */
[----:B------:R-:W-:Y:S05]  /*1600*/  @!P0 BRA `(.L_x_6) ;  /* 0x0000000400448947 */ /* 0x000fea0003800000 */
[----:B------:R-:W-:-:S13]  /*1610*/  ISETP.NE.AND P0, PT, R12, 0x1, PT ;  /* 0x000000010c00780c */ /* 0x000fda0003f05270 */
        /* <DEDUP_REMOVED lines=19> */
[----:B------:R-:W-:Y:S02]  /*1750*/  MOV R0, R20 ;  /* 0x0000001400007202 */ /* 0x000fe40000000f00 */
[----:B------:R-:W-:-:S07]  /*1760*/  MOV R10, 0x1780 ;  /* 0x00001780000a7802 */ /* 0x000fce0000000f00 */
[----:B------:R-:W-:Y:S05]  /*1770*/  CALL.REL.NOINC `($__internal_0_$__cuda_sm3x_div_rn_noftz_f32_slowpath) ;  /* 0x0000001c00a47944 */ /* 0x000fea0003c00000 */
.L_x_36:
[----:B------:R-:W-:Y:S05]  /*1780*/  BSYNC.RECONVERGENT B3 ;  /* 0x0000000000037941 */ /* 0x000fea0003800200 */
.L_x_35:
[----:B------:R-:W0:Y:S01]  /*1790*/  LDC.64 R10, c[0x0][0x3a0] ;  /* 0x0000e800ff0a7b82 */ /* 0x000e220000000a00 */
[----:B------:R-:W2:Y:S01]  /*17a0*/  LDG.E.CONSTANT R12, desc[UR8][R12.64+0x4] ;  /* 0x000004080c0c7981 */ /* 0x000ea2000c1e9900 */
[----:B0-----:R-:W-:-:S06]  /*17b0*/  IMAD.WIDE.U32 R10, R5, 0x4, R10 ;  /* 0x00000004050a7825 */ /* 0x001fcc00078e000a */
[----:B------:R-:W3:Y:S01]  /*17c0*/  LDG.E.CONSTANT R10, desc[UR8][R10.64] ;  /* 0x000000080a0a7981 */ /* 0x000ee2000c1e9900 */
[----:B------:R-:W-:-:S04]  /*17d0*/  FADD R23, R3, -R0 ;  /* 0x8000000003177221 */ /* 0x000fc80000000000 */
[----:B------:R-:W0:Y:S01]  /*17e0*/  MUFU.RCP R4, R23 ;  /* 0x0000001700047308 */ /* 0x000e220000001000 */
[----:B------:R-:W-:Y:S01]  /*17f0*/  FSETP.GEU.AND P1, PT, R3, R0, PT ;  /* 0x000000000300720b */ /* 0x000fe20003f2e000 */
[----:B------:R-:W-:Y:S01]  /*1800*/  BSSY.RECONVERGENT B3, `(.L_x_37) ;  /* 0x000000f000037945 */ /* 0x000fe20003800200 */
[----:B0-----:R-:W-:-:S04]  /*1810*/  FFMA R15, -R23, R4, 1 ;  /* 0x3f800000170f7423 */ /* 0x001fc80000000104 */
[----:B------:R-:W-:Y:S01]  /*1820*/  FFMA R15, R4, R15, R4 ;  /* 0x0000000f040f7223 */ /* 0x000fe20000000004 */
[----:B------:R-:W-:-:S06]  /*1830*/  IADD3 R4, PT, PT, R6, 0x1, RZ ;  /* 0x0000000106047810 */ /* 0x000fcc0007ffe0ff */
[----:B------:R-:W-:Y:S02]  /*1840*/  @P1 IMAD.MOV R4, RZ, RZ, R6 ;  /* 0x000000ffff041224 */ /* 0x000fe400078e0206 */
        /* <DEDUP_REMOVED lines=10> */
.L_x_38:
[----:B------:R-:W-:Y:S05]  /*18f0*/  BSYNC.RECONVERGENT B3 ;  /* 0x0000000000037941 */ /* 0x000fea0003800200 */
.L_x_37:
[C---:B------:R-:W-:Y:S01]  /*1900*/  FSETP.GEU.AND P0, PT, R3.reuse, R18, PT ;  /* 0x000000120300720b */ /* 0x040fe20003f0e000 */
[----:B------:R-:W-:Y:S01]  /*1910*/  FADD R23, R3, -R18 ;  /* 0x8000001203177221 */ /* 0x000fe20000000000 */
[----:B------:R-:W-:Y:S02]  /*1920*/  IADD3 R6, PT, PT, R4, 0x1, RZ ;  /* 0x0000000104067810 */ /* 0x000fe40007ffe0ff */
[----:B------:R-:W-:-:S09]  /*1930*/  IADD3 R5, PT, PT, R5, 0x2, RZ ;  /* 0x0000000205057810 */ /* 0x000fd20007ffe0ff */
[----:B------:R-:W-:-:S07]  /*1940*/  @P0 IADD3 R6, PT, PT, R4, RZ, RZ ;  /* 0x000000ff04060210 */ /* 0x000fce0007ffe0ff */
.L_x_34:
[----:B------:R-:W-:-:S04]  /*1950*/  LOP3.LUT R14, R14, 0x1, RZ, 0xc0, !PT ;  /* 0x000000010e0e7812 */ /* 0x000fc800078ec0ff */
[----:B------:R-:W-:-:S13]  /*1960*/  ISETP.NE.U32.AND P0, PT, R14, 0x1, PT ;  /* 0x000000010e00780c */ /* 0x000fda0003f05070 */
[----:B------:R-:W-:Y:S05]  /*1970*/  @P0 BRA `(.L_x_6) ;  /* 0x0000000000680947 */ /* 0x000fea0003800000 */
[----:B------:R-:W0:Y:S01]  /*1980*/  LDC.64 R10, c[0x0][0x3a0] ;  /* 0x0000e800ff0a7b82 */ /* 0x000e220000000a00 */
[----:B------:R-:W-:-:S07]  /*1990*/  IADD3 R3, PT, PT, R5, -0x1, RZ ;  /* 0xffffffff05037810 */ /* 0x000fce0007ffe0ff */
[----:B------:R-:W1:Y:S01]  /*19a0*/  LDC.64 R12, c[0x0][0x398] ;  /* 0x0000e600ff0c7b82 */ /* 0x000e620000000a00 */
[----:B0-----:R-:W-:-:S06]  /*19b0*/  IMAD.WIDE.U32 R10, R3, 0x4, R10 ;  /* 0x00000004030a7825 */ /* 0x001fcc00078e000a */
[----:B------:R-:W2:Y:S01]  /*19c0*/  LDG.E.CONSTANT R10, desc[UR8][R10.64] ;  /* 0x000000080a0a7981 */ /* 0x000ea2000c1e9900 */
[----:B-1----:R-:W-:-:S06]  /*19d0*/  IMAD.WIDE.U32 R4, R5, 0x4, R12 ;  /* 0x0000000405047825 */ /* 0x002fcc00078e000c */
        /* <DEDUP_REMOVED lines=15> */
.L_x_40:
[----:B------:R-:W-:Y:S05]  /*1ad0*/  BSYNC.RECONVERGENT B3 ;  /* 0x0000000000037941 */ /* 0x000fea0003800200 */
.L_x_39:
[----:B------:R-:W-:Y:S02]  /*1ae0*/  FSETP.GEU.AND P0, PT, R3, R12, PT ;  /* 0x0000000c0300720b */ /* 0x000fe40003f0e000 */
[----:B------:R-:W-:-:S11]  /*1af0*/  IADD3 R0, PT, PT, R6, 0x1, RZ ;  /* 0x0000000106007810 */ /* 0x000fd60007ffe0ff */
[----:B------:R-:W-:-:S04]  /*1b00*/  @P0 IADD3 R0, PT, PT, R6, RZ, RZ ;  /* 0x000000ff06000210 */ /* 0x000fc80007ffe0ff */
[----:B------:R-:W-:-:S07]  /*1b10*/  MOV R6, R0 ;  /* 0x0000000000067202 */ /* 0x000fce0000000f00 */
.L_x_6:
[----:B------:R-:W0:Y:S01]  /*1b20*/  LDC R5, c[0x0][0x3a8] ;  /* 0x0000ea00ff057b82 */ /* 0x000e220000000800 */
[----:B------:R-:W-:-:S04]  /*1b30*/  FSETP.GEU.AND P0, PT, R2, R8, PT ;  /* 0x000000080200720b */ /* 0x000fc80003f0e000 */
[----:B------:R-:W-:Y:S02]  /*1b40*/  SEL R26, RZ, 0x1, P0 ;  /* 0x00000001ff1a7807 */ /* 0x000fe40000000000 */
[----:B0-----:R-:W-:-:S13]  /*1b50*/  ISETP.GE.U32.AND P1, PT, R5, 0x2, PT ;  /* 0x000000020500780c */ /* 0x001fda0003f26070 */
[----:B------:R-:W-:Y:S05]  /*1b60*/  @!P1 BRA `(.L_x_41) ;  /* 0x00000018000c9947 */ /* 0x000fea0003800000 */
        /* <DEDUP_REMOVED lines=8> */
[----:B------:R-:W-:Y:S01]  /*1bf0*/  LOP3.LUT R2, R5, 0xfffffff8, RZ, 0xc0, !PT ;  /* 0xfffffff805027812 */ /* 0x000fe200078ec0ff */
[----:B------:R-:W-:Y:S01]  /*1c00*/  IMAD.MOV.U32 R3, RZ, RZ, RZ ;  /* 0x000000ffff037224 */ /* 0x000fe200078e00ff */
[----:B------:R-:W1:Y:S02]  /*1c10*/  LDCU.64 UR6, c[0x0][0x3a0] ;  /* 0x00007400ff0677ac */ /* 0x000e640008000a00 */
[----:B------:R-:W-:Y:S01]  /*1c20*/  IADD3 R2, PT, PT, -R2, RZ, RZ ;  /* 0x000000ff02027210 */ /* 0x000fe20007ffe1ff */
[----:B0-----:R-:W-:Y:S02]  /*1c30*/  UIADD3 UR4, UP0, UPT, UR4, 0x10, URZ ;  /* 0x0000001004047890 */ /* 0x001fe4000ff1e0ff */
[----:B-1----:R-:W-:Y:S02]  /*1c40*/  UIADD3 UR6, UP1, UPT, UR6, 0x10, URZ ;  /* 0x0000001006067890 */ /* 0x002fe4000ff3e0ff */
[----:B------:R-:W-:-:S02]  /*1c50*/  UIADD3.X UR5, UPT, UPT, URZ, UR5, URZ, UP0, !UPT ;  /* 0x00000005ff057290 */ /* 0x000fc400087fe4ff */
[----:B------:R-:W-:Y:S01]  /*1c60*/  MOV R12, UR4 ;  /* 0x00000004000c7c02 */ /* 0x000fe20008000f00 */
[----:B------:R-:W-:Y:S01]  /*1c70*/  UIADD3.X UR7, UPT, UPT, URZ, UR7, URZ, UP1, !UPT ;  /* 0x00000007ff077290 */ /* 0x000fe20008ffe4ff */
[----:B------:R-:W-:Y:S02]  /*1c80*/  MOV R14, UR6 ;  /* 0x00000006000e7c02 */ /* 0x000fe40008000f00 */
[----:B------:R-:W-:-:S03]  /*1c90*/  MOV R13, UR5 ;  /* 0x00000005000d7c02 */ /* 0x000fc60008000f00 */
[----:B------:R-:W-:-:S07]  /*1ca0*/  MOV R15, UR7 ;  /* 0x00000007000f7c02 */ /* 0x000fce0008000f00 */
.L_x_59:
        /* <DEDUP_REMOVED lines=16> */
.L_x_44:
[----:B------:R-:W-:Y:S05]  /*1db0*/  BSYNC.RECONVERGENT B3 ;  /* 0x0000000000037941 */ /* 0x000fea0003800200 */
.L_x_43:
        /* <DEDUP_REMOVED lines=20> */
.L_x_46:
[----:B------:R-:W-:Y:S05]  /*1f00*/  BSYNC.RECONVERGENT B3 ;  /* 0x0000000000037941 */ /* 0x000fea0003800200 */
.L_x_45:
        /* <DEDUP_REMOVED lines=20> */
.L_x_48:
[----:B------:R-:W-:Y:S05]  /*2050*/  BSYNC.RECONVERGENT B3 ;  /* 0x0000000000037941 */ /* 0x000fea0003800200 */
.L_x_47:
[----:B------:R-:W2:Y:S04]  /*2060*/  LDG.E.CONSTANT R0, desc[UR8][R14.64+-0x4] ;  /* 0xfffffc080e007981 */ /* 0x000ea8000c1e9900 */
[----:B------:R-:W3:Y:S01]  /*2070*/  LDG.E.CONSTANT R11, desc[UR8][R12.64] ;  /* 0x000000080c0b7981 */ /* 0x000ee2000c1e9900 */
[C---:B------:R-:W-:Y:S01]  /*2080*/  FADD R23, R21.reuse, -R10 ;  /* 0x8000000a15177221 */ /* 0x040fe20000000000 */
[----:B------:R-:W-:Y:S01]  /*2090*/  FSETP.GEU.AND P1, PT, R21, R10, PT ;  /* 0x0000000a1500720b */ /* 0x000fe20003f2e000 */
[----:B------:R-:W-:Y:S01]  /*20a0*/  BSSY.RECONVERGENT B3, `(.L_x_49) ;  /* 0x0000010000037945 */ /* 0x000fe20003800200 */
[C---:B------:R-:W-:Y:S01]  /*20b0*/  VIADD R21, R25.reuse, 0x1 ;  /* 0x0000000119157836 */ /* 0x040fe20000000000 */
        /* <DEDUP_REMOVED lines=14> */
.L_x_50:
[----:B------:R-:W-:Y:S05]  /*21a0*/  BSYNC.RECONVERGENT B3 ;  /* 0x0000000000037941 */ /* 0x000fea0003800200 */
.L_x_49:
        /* <DEDUP_REMOVED lines=20> */
.L_x_52:
[----:B------:R-:W-:Y:S05]  /*22f0*/  BSYNC.RECONVERGENT B3 ;  /* 0x0000000000037941 */ /* 0x000fea0003800200 */
.L_x_51:
        /* <DEDUP_REMOVED lines=20> */
.L_x_54:
[----:B------:R-:W-:Y:S05]  /*2440*/  BSYNC.RECONVERGENT B3 ;  /* 0x0000000000037941 */ /* 0x000fea0003800200 */
.L_x_53:
        /* <DEDUP_REMOVED lines=20> */
.L_x_56:
[----:B------:R-:W-:Y:S05]  /*2590*/  BSYNC.RECONVERGENT B3 ;  /* 0x0000000000037941 */ /* 0x000fea0003800200 */
.L_x_55:
        /* <DEDUP_REMOVED lines=20> */
.L_x_58:
[----:B------:R-:W-:Y:S05]  /*26e0*/  BSYNC.RECONVERGENT B3 ;  /* 0x0000000000037941 */ /* 0x000fea0003800200 */
.L_x_57:
[----:B------:R-:W-:Y:S01]  /*26f0*/  IADD3 R2, PT, PT, R2, 0x8, RZ ;  /* 0x0000000802027810 */ /* 0x000fe20007ffe0ff */
[C---:B------:R-:W-:Y:S01]  /*2700*/  FADD R23, R25.reuse, -R10 ;  /* 0x8000000a19177221 */ /* 0x040fe20000000000 */
[----:B------:R-:W-:Y:S02]  /*2710*/  FSETP.GEU.AND P0, PT, R25, R10, PT ;  /* 0x0000000a1900720b */ /* 0x000fe40003f0e000 */
[----:B------:R-:W-:Y:S02]  /*2720*/  ISETP.NE.AND P1, PT, R2, RZ, PT ;  /* 0x000000ff0200720c */ /* 0x000fe40003f25270 */
[----:B------:R-:W-:Y:S02]  /*2730*/  IADD3 R12, P2, PT, R12, 0x20, RZ ;  /* 0x000000200c0c7810 */ /* 0x000fe40007f5e0ff */
[----:B------:R-:W-:Y:S02]  /*2740*/  IADD3 R14, P3, PT, R14, 0x20, RZ ;  /* 0x000000200e0e7810 */ /* 0x000fe40007f7e0ff */
[----:B------:R-:W-:-:S02]  /*2750*/  IADD3 R26, PT, PT, R21, 0x1, RZ ;  /* 0x00000001151a7810 */ /* 0x000fc40007ffe0ff */
[----:B------:R-:W-:Y:S02]  /*2760*/  IADD3.X R13, PT, PT, RZ, R13, RZ, P2, !PT ;  /* 0x0000000dff0d7210 */ /* 0x000fe400017fe4ff */
[----:B------:R-:W-:Y:S02]  /*2770*/  IADD3.X R15, PT, PT, RZ, R15, RZ, P3, !PT ;  /* 0x0000000fff0f7210 */ /* 0x000fe40001ffe4ff */
[----:B------:R-:W-:Y:S02]  /*2780*/  @P0 IADD3 R26, PT, PT, R21, RZ, RZ ;  /* 0x000000ff151a0210 */ /* 0x000fe40007ffe0ff */
[----:B------:R-:W-:Y:S01]  /*2790*/  IADD3 R3, PT, PT, R3, 0x8, RZ ;  /* 0x0000000803037810 */ /* 0x000fe20007ffe0ff */
[----:B------:R-:W-:Y:S06]  /*27a0*/  @P1 BRA `(.L_x_59) ;  /* 0xfffffff400401947 */ /* 0x000fec000383ffff */
[----:B------:R-:W-:-:S07]  /*27b0*/  IADD3 R3, PT, PT, R3, 0x1, RZ ;  /* 0x0000000103037810 */ /* 0x000fce0007ffe0ff */
.L_x_42:
        /* <DEDUP_REMOVED lines=26> */
.L_x_62:
[----:B------:R-:W-:Y:S05]  /*2960*/  BSYNC.RECONVERGENT B3 ;  /* 0x0000000000037941 */ /* 0x000fea0003800200 */
.L_x_61:
        /* <DEDUP_REMOVED lines=25> */
.L_x_64:
[----:B------:R-:W-:Y:S05]  /*2b00*/  BSYNC.RECONVERGENT B3 ;  /* 0x0000000000037941 */ /* 0x000fea0003800200 */
.L_x_63:
        /* <DEDUP_REMOVED lines=25> */
.L_x_66:
[----:B------:R-:W-:Y:S05]  /*2ca0*/  BSYNC.RECONVERGENT B3 ;  /* 0x0000000000037941 */ /* 0x000fea0003800200 */
.L_x_65:
        /* <DEDUP_REMOVED lines=22> */
.L_x_68:
[----:B------:R-:W-:Y:S05]  /*2e10*/  BSYNC.RECONVERGENT B3 ;  /* 0x0000000000037941 */ /* 0x000fea0003800200 */
.L_x_67:
[C---:B------:R-:W-:Y:S01]  /*2e20*/  FSETP.GEU.AND P0, PT, R12.reuse, R19, PT ;  /* 0x000000130c00720b */ /* 0x040fe20003f0e000 */
[----:B------:R-:W-:Y:S01]  /*2e30*/  FADD R23, R12, -R19 ;  /* 0x800000130c177221 */ /* 0x000fe20000000000 */
[----:B------:R-:W-:Y:S02]  /*2e40*/  IADD3 R26, PT, PT, R4, 0x1, RZ ;  /* 0x00000001041a7810 */ /* 0x000fe40007ffe0ff */
[----:B------:R-:W-:-:S09]  /*2e50*/  IADD3 R3, PT, PT, R3, 0x4, RZ ;  /* 0x0000000403037810 */ /* 0x000fd20007ffe0ff */
[----:B------:R-:W-:-:S07]  /*2e60*/  @P0 IADD3 R26, PT, PT, R4, RZ, RZ ;  /* 0x000000ff041a0210 */ /* 0x000fce0007ffe0ff */
.L_x_60:
        /* <DEDUP_REMOVED lines=25> */
.L_x_71:
[----:B------:R-:W-:Y:S05]  /*3000*/  BSYNC.RECONVERGENT B3 ;  /* 0x0000000000037941 */ /* 0x000fea0003800200 */
.L_x_70:
        /* <DEDUP_REMOVED lines=21> */
[----:B------:R-:W-:-:S07]  /*3160*/  IMAD.MOV.U32 R15, RZ, RZ, R0 ;  /* 0x000000ffff0f7224 */ /* 0x000fce00078e0000 */
.L_x_73:
[----:B------:R-:W-:Y:S05]  /*3170*/  BSYNC.RECONVERGENT B3 ;  /* 0x0000000000037941 */ /* 0x000fea0003800200 */
.L_x_72:
[C---:B------:R-:W-:Y:S01]  /*3180*/  FSETP.GEU.AND P0, PT, R2.reuse, R15, PT ;  /* 0x0000000f0200720b */ /* 0x040fe20003f0e000 */
[----:B------:R-:W-:Y:S01]  /*3190*/  FADD R23, R2, -R15 ;  /* 0x8000000f02177221 */ /* 0x000fe20000000000 */
[----:B------:R-:W-:Y:S02]  /*31a0*/  IADD3 R26, PT, PT, R4, 0x1, RZ ;  /* 0x00000001041a7810 */ /* 0x000fe40007ffe0ff */
[----:B------:R-:W-:-:S09]  /*31b0*/  IADD3 R3, PT, PT, R3, 0x2, RZ ;  /* 0x0000000203037810 */ /* 0x000fd20007ffe0ff */
[----:B------:R-:W-:-:S07]  /*31c0*/  @P0 IADD3 R26, PT, PT, R4, RZ, RZ ;  /* 0x000000ff041a0210 */ /* 0x000fce0007ffe0ff */
.L_x_69:
        /* <DEDUP_REMOVED lines=24> */
.L_x_75:
[----:B------:R-:W-:Y:S05]  /*3350*/  BSYNC.RECONVERGENT B3 ;  /* 0x0000000000037941 */ /* 0x000fea0003800200 */
.L_x_74:
[----:B------:R-:W-:Y:S02]  /*3360*/  FSETP.GEU.AND P0, PT, R2, R3, PT ;  /* 0x000000030200720b */ /* 0x000fe40003f0e000 */
[----:B------:R-:W-:-:S11]  /*3370*/  IADD3 R0, PT, PT, R26, 0x1, RZ ;  /* 0x000000011a007810 */ /* 0x000fd60007ffe0ff */
[----:B------:R-:W-:-:S04]  /*3380*/  @P0 IADD3 R0, PT, PT, R26, RZ, RZ ;  /* 0x000000ff1a000210 */ /* 0x000fc80007ffe0ff */
[----:B------:R-:W-:-:S07]  /*3390*/  MOV R26, R0 ;  /* 0x00000000001a7202 */ /* 0x000fce0000000f00 */
.L_x_41:
[----:B------:R-:W0:Y:S01]  /*33a0*/  LDCU UR4, c[0x0][0x3ac] ;  /* 0x00007580ff0477ac */ /* 0x000e220008000800 */
[----:B------:R-:W-:-:S05]  /*33b0*/  FADD R0, -R8, R9 ;  /* 0x0000000908007221 */ /* 0x000fca0000000100 */
[----:B0-----:R-:W-:-:S13]  /*33c0*/  FSETP.GEU.AND P0, PT, R0, UR4, PT ;  /* 0x0000000400007c0b */ /* 0x001fda000bf0e000 */
[----:B------:R1:W-:Y:S01]  /*33d0*/  @!P0 STG.E desc[UR8][R16.64], R8 ;  /* 0x0000000810008986 */ /* 0x0003e2000c101908 */
[----:B------:R-:W-:Y:S05]  /*33e0*/  @!P0 BRA `(.L_x_76) ;  /* 0x00000000007c8947 */ /* 0x000fea0003800000 */
[----:B------:R-:W-:Y:S02]  /*33f0*/  I2FP.F32.U32 R26, R26 ;  /* 0x0000001a001a7245 */ /* 0x000fe40000201000 */
[----:B------:R-:W-:-:S04]  /*3400*/  I2FP.F32.U32 R3, R6 ;  /* 0x0000000600037245 */ /* 0x000fc80000201000 */
[----:B------:R-:W-:-:S13]  /*3410*/  FSETP.NEU.AND P0, PT, R3, R26, PT ;  /* 0x0000001a0300720b */ /* 0x000fda0003f0d000 */
[----:B------:R2:W-:Y:S01]  /*3420*/  @!P0 STG.E desc[UR8][R16.64], R7 ;  /* 0x0000000710008986 */ /* 0x0005e2000c101908 */
[----:B------:R-:W-:-:S03]  /*3430*/  @P0 MOV R9, R7 ;  /* 0x0000000700090202 */ /* 0x000fc60000000f00 */
[----:B------:R2:W-:Y:S01]  /*3440*/  @P0 STG.E desc[UR8][R16.64], R8 ;  /* 0x0000000810000986 */ /* 0x0005e2000c101908 */
[----:B------:R-:W-:Y:S05]  /*3450*/  BRA `(.L_x_76) ;  /* 0x0000000000607947 */ /* 0x000fea0003800000 */
.L_x_5:
[----:B------:R-:W0:Y:S02]  /*3460*/  LDCU.64 UR4, c[0x0][0x388] ;  /* 0x00007100ff0477ac */ /* 0x000e240008000a00 */
[----:B0-----:R-:W-:-:S04]  /*3470*/  LEA R4, P0, R6, UR4, 0x2 ;  /* 0x0000000406047c11 */ /* 0x001fc8000f8010ff */
[----:B------:R-:W-:-:S05]  /*3480*/  LEA.HI.X R5, R6, UR5, R7, 0x2, P0 ;  /* 0x0000000506057c11 */ /* 0x000fca00080f1407 */
[----:B------:R-:W2:Y:S04]  /*3490*/  LDG.E.CONSTANT R9, desc[UR8][R4.64+0x4] ;  /* 0x0000040804097981 */ /* 0x000ea8000c1e9900 */
[----:B------:R-:W2:Y:S01]  /*34a0*/  LDG.E.CONSTANT R2, desc[UR8][R4.64] ;  /* 0x0000000804027981 */ /* 0x000ea2000c1e9900 */
[----:B------:R-:W-:Y:S01]  /*34b0*/  I2FP.F32.U32 R23, R8 ;  /* 0x0000000800177245 */ /* 0x000fe20000201000 */
[----:B------:R-:W-:Y:S03]  /*34c0*/  BSSY.RECONVERGENT B3, `(.L_x_77) ;  /* 0x000000d000037945 */ /* 0x000fe60003800200 */
[----:B------:R-:W0:Y:S02]  /*34d0*/  MUFU.RCP R6, R23 ;  /* 0x0000001700067308 */ /* 0x000e240000001000 */
[----:B0-----:R-:W-:-:S04]  /*34e0*/  FFMA R7, -R23, R6, 1 ;  /* 0x3f80000017077423 */ /* 0x001fc80000000106 */
[----:B------:R-:W-:Y:S01]  /*34f0*/  FFMA R7, R6, R7, R6 ;  /* 0x0000000706077223 */ /* 0x000fe20000000006 */
[----:B--2---:R-:W-:-:S04]  /*3500*/  FADD R0, R9, -R2 ;  /* 0x8000000209007221 */ /* 0x004fc80000000000 */
[----:B------:R-:W0:Y:S01]  /*3510*/  FCHK P0, R0, R23 ;  /* 0x0000001700007302 */ /* 0x000e220000000000 */
[----:B------:R-:W-:-:S04]  /*3520*/  FFMA R6, R0, R7, RZ ;  /* 0x0000000700067223 */ /* 0x000fc800000000ff */
[----:B------:R-:W-:-:S04]  /*3530*/  FFMA R8, -R23, R6, R0 ;  /* 0x0000000617087223 */ /* 0x000fc80000000100 */
[----:B------:R-:W-:Y:S01]  /*3540*/  FFMA R7, R7, R8, R6 ;  /* 0x0000000807077223 */ /* 0x000fe20000000006 */
[----:B0-----:R-:W-:Y:S06]  /*3550*/  @!P0 BRA `(.L_x_78) ;  /* 0x00000000000c8947 */ /* 0x001fec0003800000 */
[----:B------:R-:W-:-:S07]  /*3560*/  MOV R10, 0x3580 ;  /* 0x00003580000a7802 */ /* 0x000fce0000000f00 */
[----:B------:R-:W-:Y:S05]  /*3570*/  CALL.REL.NOINC `($__internal_0_$__cuda_sm3x_div_rn_noftz_f32_slowpath) ;  /* 0x0000000000247944 */ /* 0x000fea0003c00000 */
[----:B------:R-:W-:-:S07]  /*3580*/  MOV R7, R0 ;  /* 0x0000000000077202 */ /* 0x000fce0000000f00 */
.L_x_78:
[----:B------:R-:W-:Y:S05]  /*3590*/  BSYNC.RECONVERGENT B3 ;  /* 0x0000000000037941 */ /* 0x000fea0003800200 */
.L_x_77:
[----:B------:R-:W-:-:S05]  /*35a0*/  I2FP.F32.U32 R3, R3 ;  /* 0x0000000300037245 */ /* 0x000fca0000201000 */
[----:B------:R-:W-:-:S04]  /*35b0*/  FFMA R3, R3, R7, R2 ;  /* 0x0000000703037223 */ /* 0x000fc80000000002 */
[----:B------:R-:W-:Y:S01]  /*35c0*/  FADD R9, R3, R7 ;  /* 0x0000000703097221 */ /* 0x000fe20000000000 */
[----:B------:R0:W-:Y:S06]  /*35d0*/  STG.E desc[UR8][R16.64], R3 ;  /* 0x0000000310007986 */ /* 0x0001ec000c101908 */
.L_x_76:
[----:B------:R-:W-:Y:S05]  /*35e0*/  BSYNC.RECONVERGENT B0 ;  /* 0x0000000000007941 */ /* 0x000fea0003800200 */
.L_x_4:
[----:B------:R-:W-:Y:S01]  /*35f0*/  STG.E desc[UR8][R16.64+0x4], R9 ;  /* 0x0000040910007986 */ /* 0x000fe2000c101908 */
[----:B------:R-:W-:Y:S05]  /*3600*/  EXIT ;  /* 0x000000000000794d */ /* 0x000fea0003800000 */
        .weak           $__internal_0_$__cuda_sm3x_div_rn_noftz_f32_slowpath
        .type           $__internal_0_$__cuda_sm3x_div_rn_noftz_f32_slowpath,@function
        .size           $__internal_0_$__cuda_sm3x_div_rn_noftz_f32_slowpath,(.L_x_173 - $__internal_0_$__cuda_sm3x_div_rn_noftz_f32_slowpath)
$__internal_0_$__cuda_sm3x_div_rn_noftz_f32_slowpath:
[----:B------:R-:W-:Y:S01]  /*3610*/  SHF.R.U32.HI R11, RZ, 0x17, R23 ;  /* 0x00000017ff0b7819 */ /* 0x000fe20000011617 */
[----:B------:R-:W-:Y:S01]  /*3620*/  BSSY.RECONVERGENT B1, `(.L_x_79) ;  /* 0x0000063000017945 */ /* 0x000fe20003800200 */
[----:B------:R-:W-:Y:S02]  /*3630*/  SHF.R.U32.HI R20, RZ, 0x17, R0 ;  /* 0x00000017ff147819 */ /* 0x000fe40000011600 */
[----:B------:R-:W-:Y:S02]  /*3640*/  LOP3.LUT R11, R11, 0xff, RZ, 0xc0, !PT ;  /* 0x000000ff0b0b7812 */ /* 0x000fe400078ec0ff */
[----:B------:R-:W-:Y:S02]  /*3650*/  LOP3.LUT R20, R20, 0xff, RZ, 0xc0, !PT ;  /* 0x000000ff14147812 */ /* 0x000fe400078ec0ff */
[----:B------:R-:W-:Y:S02]  /*3660*/  IADD3 R19, PT, PT, R11, -0x1, RZ ;  /* 0xffffffff0b137810 */ /* 0x000fe40007ffe0ff */
[----:B------:R-:W-:-:S02]  /*3670*/  IADD3 R22, PT, PT, R20, -0x1, RZ ;  /* 0xffffffff14167810 */ /* 0x000fc40007ffe0ff */
[----:B------:R-:W-:-:S04]  /*3680*/  ISETP.GT.U32.AND P0, PT, R19, 0xfd, PT ;  /* 0x000000fd1300780c */ /* 0x000fc80003f04070 */
[----:B------:R-:W-:-:S13]  /*3690*/  ISETP.GT.U32.OR P0, PT, R22, 0xfd, P0 ;  /* 0x000000fd1600780c */ /* 0x000fda0000704470 */
[----:B------:R-:W-:Y:S01]  /*36a0*/  @!P0 MOV R18, RZ ;  /* 0x000000ff00128202 */ /* 0x000fe20000000f00 */
[----:B------:R-:W-:Y:S06]  /*36b0*/  @!P0 BRA `(.L_x_80) ;  /* 0x00000000005c8947 */ /* 0x000fec0003800000 */
[----:B------:R-:W-:Y:S02]  /*36c0*/  FSETP.GTU.FTZ.AND P0, PT, |R0|, +INF , PT ;  /* 0x7f8000000000780b */ /* 0x000fe40003f1c200 */
[----:B------:R-:W-:-:S04]  /*36d0*/  FSETP.GTU.FTZ.AND P1, PT, |R23|, +INF , PT ;  /* 0x7f8000001700780b */ /* 0x000fc80003f3c200 */
[----:B------:R-:W-:-:S13]  /*36e0*/  PLOP3.LUT P0, PT, P0, P1, PT, 0xf8, 0x8f ;  /* 0x00000000008f781c */ /* 0x000fda0000703f70 */
[----:B------:R-:W-:Y:S05]  /*36f0*/  @P0 BRA `(.L_x_81) ;  /* 0x0000000400500947 */ /* 0x000fea0003800000 */
[----:B------:R-:W-:-:S13]  /*3700*/  LOP3.LUT P0, RZ, R23, 0x7fffffff, R0, 0xc8, !PT ;  /* 0x7fffffff17ff7812 */ /* 0x000fda000780c800 */
[----:B------:R-:W-:Y:S05]  /*3710*/  @!P0 BRA `(.L_x_82) ;  /* 0x0000000400408947 */ /* 0x000fea0003800000 */
[C---:B------:R-:W-:Y:S02]  /*3720*/  FSETP.NEU.FTZ.AND P1, PT, |R0|.reuse, +INF , PT ;  /* 0x7f8000000000780b */ /* 0x040fe40003f3d200 */
[----:B------:R-:W-:Y:S02]  /*3730*/  FSETP.NEU.FTZ.AND P2, PT, |R23|, +INF , PT ;  /* 0x7f8000001700780b */ /* 0x000fe40003f5d200 */
[----:B------:R-:W-:-:S11]  /*3740*/  FSETP.NEU.FTZ.AND P0, PT, |R0|, +INF , PT ;  /* 0x7f8000000000780b */ /* 0x000fd60003f1d200 */
[----:B------:R-:W-:Y:S05]  /*3750*/  @!P2 BRA !P1, `(.L_x_82) ;  /* 0x000000040030a947 */ /* 0x000fea0004800000 */
[----:B------:R-:W-:-:S04]  /*3760*/  LOP3.LUT P1, RZ, R0, 0x7fffffff, RZ, 0xc0, !PT ;  /* 0x7fffffff00ff7812 */ /* 0x000fc8000782c0ff */
[----:B------:R-:W-:-:S13]  /*3770*/  PLOP3.LUT P1, PT, P2, P1, PT, 0x2f, 0xf2 ;  /* 0x0000000000f2781c */ /* 0x000fda0001722577 */
[----:B------:R-:W-:Y:S05]  /*3780*/  @P1 BRA `(.L_x_83) ;  /* 0x00000004001c1947 */ /* 0x000fea0003800000 */
[----:B------:R-:W-:-:S04]  /*3790*/  LOP3.LUT P1, RZ, R23, 0x7fffffff, RZ, 0xc0, !PT ;  /* 0x7fffffff17ff7812 */ /* 0x000fc8000782c0ff */
[----:B------:R-:W-:-:S13]  /*37a0*/  PLOP3.LUT P0, PT, P0, P1, PT, 0x2f, 0xf2 ;  /* 0x0000000000f2781c */ /* 0x000fda0000702577 */
[----:B------:R-:W-:Y:S05]  /*37b0*/  @P0 BRA `(.L_x_84) ;  /* 0x0000000400040947 */ /* 0x000fea0003800000 */
[----:B------:R-:W-:Y:S02]  /*37c0*/  ISETP.GE.AND P0, PT, R22, RZ, PT ;  /* 0x000000ff1600720c */ /* 0x000fe40003f06270 */
[----:B------:R-:W-:-:S11]  /*37d0*/  ISETP.GE.AND P1, PT, R19, RZ, PT ;  /* 0x000000ff1300720c */ /* 0x000fd60003f26270 */
[----:B------:R-:W-:Y:S01]  /*37e0*/  @P0 IMAD.MOV.U32 R18, RZ, RZ, RZ ;  /* 0x000000ffff120224 */ /* 0x000fe200078e00ff */
[----:B------:R-:W-:Y:S01]  /*37f0*/  @!P0 MOV R18, 0xffffffc0 ;  /* 0xffffffc000128802 */ /* 0x000fe20000000f00 */
[----:B------:R-:W-:Y:S01]  /*3800*/  @!P0 FFMA R0, R0, 1.84467440737095516160e+19, RZ ;  /* 0x5f80000000008823 */ /* 0x000fe200000000ff */
[----:B------:R-:W-:Y:S02]  /*3810*/  @!P1 FFMA R23, R23, 1.84467440737095516160e+19, RZ ;  /* 0x5f80000017179823 */ /* 0x000fe400000000ff */
[----:B------:R-:W-:-:S07]  /*3820*/  @!P1 IADD3 R18, PT, PT, R18, 0x40, RZ ;  /* 0x0000004012129810 */ /* 0x000fce0007ffe0ff */
.L_x_80:
[----:B------:R-:W-:Y:S01]  /*3830*/  LEA R19, R11, 0xc0800000, 0x17 ;  /* 0xc08000000b137811 */ /* 0x000fe200078eb8ff */
[----:B------:R-:W-:Y:S01]  /*3840*/  BSSY.RECONVERGENT B2, `(.L_x_85) ;  /* 0x0000036000027945 */ /* 0x000fe20003800200 */
[----:B------:R-:W-:Y:S02]  /*3850*/  IADD3 R20, PT, PT, R20, -0x7f, RZ ;  /* 0xffffff8114147810 */ /* 0x000fe40007ffe0ff */
[----:B------:R-:W-:-:S03]  /*3860*/  IADD3 R19, PT, PT, -R19, R23, RZ ;  /* 0x0000001713137210 */ /* 0x000fc60007ffe1ff */
[C---:B------:R-:W-:Y:S01]  /*3870*/  IMAD R0, R20.reuse, -0x800000, R0 ;  /* 0xff80000014007824 */ /* 0x040fe200078e0200 */
[----:B------:R0:W1:Y:S01]  /*3880*/  MUFU.RCP R22, R19 ;  /* 0x0000001300167308 */ /* 0x0000620000001000 */
[----:B------:R-:W-:-:S04]  /*3890*/  IADD3 R20, PT, PT, R20, 0x7f, -R11 ;  /* 0x0000007f14147810 */ /* 0x000fc80007ffe80b */
[----:B------:R-:W-:Y:S01]  /*38a0*/  IADD3 R18, PT, PT, R20, R18, RZ ;  /* 0x0000001214127210 */ /* 0x000fe20007ffe0ff */
[----:B0-----:R-:W-:-:S04]  /*38b0*/  FADD.FTZ R19, -R19, -RZ ;  /* 0x800000ff13137221 */ /* 0x001fc80000010100 */
[----:B-1----:R-:W-:-:S04]  /*38c0*/  FFMA R23, R22, R19, 1 ;  /* 0x3f80000016177423 */ /* 0x002fc80000000013 */
[----:B------:R-:W-:-:S04]  /*38d0*/  FFMA R22, R22, R23, R22 ;  /* 0x0000001716167223 */ /* 0x000fc80000000016 */
[----:B------:R-:W-:-:S04]  /*38e0*/  FFMA R23, R0, R22, RZ ;  /* 0x0000001600177223 */ /* 0x000fc800000000ff */
[----:B------:R-:W-:-:S04]  /*38f0*/  FFMA R24, R19, R23, R0 ;  /* 0x0000001713187223 */ /* 0x000fc80000000000 */
[----:B------:R-:W-:-:S04]  /*3900*/  FFMA R24, R22, R24, R23 ;  /* 0x0000001816187223 */ /* 0x000fc80000000017 */
[----:B------:R-:W-:-:S04]  /*3910*/  FFMA R0, R19, R24, R0 ;  /* 0x0000001813007223 */ /* 0x000fc80000000000 */
[----:B------:R-:W-:-:S05]  /*3920*/  FFMA R19, R22, R0, R24 ;  /* 0x0000000016137223 */ /* 0x000fca0000000018 */
[----:B------:R-:W-:-:S04]  /*3930*/  SHF.R.U32.HI R11, RZ, 0x17, R19 ;  /* 0x00000017ff0b7819 */ /* 0x000fc80000011613 */
[----:B------:R-:W-:-:S04]  /*3940*/  LOP3.LUT R11, R11, 0xff, RZ, 0xc0, !PT ;  /* 0x000000ff0b0b7812 */ /* 0x000fc800078ec0ff */
[----:B------:R-:W-:-:S04]  /*3950*/  IADD3 R11, PT, PT, R11, R18, RZ ;  /* 0x000000120b0b7210 */ /* 0x000fc80007ffe0ff */
[----:B------:R-:W-:-:S04]  /*3960*/  IADD3 R20, PT, PT, R11, -0x1, RZ ;  /* 0xffffffff0b147810 */ /* 0x000fc80007ffe0ff */
[----:B------:R-:W-:-:S13]  /*3970*/  ISETP.GE.U32.AND P0, PT, R20, 0xfe, PT ;  /* 0x000000fe1400780c */ /* 0x000fda0003f06070 */
[----:B------:R-:W-:Y:S05]  /*3980*/  @!P0 BRA `(.L_x_86) ;  /* 0x0000000000808947 */ /* 0x000fea0003800000 */
[----:B------:R-:W-:-:S13]  /*3990*/  ISETP.GT.AND P0, PT, R11, 0xfe, PT ;  /* 0x000000fe0b00780c */ /* 0x000fda0003f04270 */
[----:B------:R-:W-:Y:S05]  /*39a0*/  @P0 BRA `(.L_x_87) ;  /* 0x00000000006c0947 */ /* 0x000fea0003800000 */
[----:B------:R-:W-:-:S13]  /*39b0*/  ISETP.GE.AND P0, PT, R11, 0x1, PT ;  /* 0x000000010b00780c */ /* 0x000fda0003f06270 */
[----:B------:R-:W-:Y:S05]  /*39c0*/  @P0 BRA `(.L_x_88) ;  /* 0x0000000000740947 */ /* 0x000fea0003800000 */
[----:B------:R-:W-:Y:S02]  /*39d0*/  ISETP.GE.AND P0, PT, R11, -0x18, PT ;  /* 0xffffffe80b00780c */ /* 0x000fe40003f06270 */
[----:B------:R-:W-:-:S11]  /*39e0*/  LOP3.LUT R19, R19, 0x80000000, RZ, 0xc0, !PT ;  /* 0x8000000013137812 */ /* 0x000fd600078ec0ff */
[----:B------:R-:W-:Y:S05]  /*39f0*/  @!P0 BRA `(.L_x_88) ;  /* 0x0000000000688947 */ /* 0x000fea0003800000 */
[CCC-:B------:R-:W-:Y:S01]  /*3a00*/  FFMA.RZ R18, R22.reuse, R0.reuse, R24.reuse ;  /* 0x0000000016127223 */ /* 0x1c0fe2000000c018 */
[CCC-:B------:R-:W-:Y:S01]  /*3a10*/  FFMA.RP R20, R22.reuse, R0.reuse, R24.reuse ;  /* 0x0000000016147223 */ /* 0x1c0fe20000008018 */
[----:B------:R-:W-:Y:S01]  /*3a20*/  FFMA.RM R22, R22, R0, R24 ;  /* 0x0000000016167223 */ /* 0x000fe20000004018 */
[C---:B------:R-:W-:Y:S02]  /*3a30*/  IADD3 R0, PT, PT, R11.reuse, 0x20, RZ ;  /* 0x000000200b007810 */ /* 0x040fe40007ffe0ff */
[----:B------:R-:W-:Y:S02]  /*3a40*/  LOP3.LUT R18, R18, 0x7fffff, RZ, 0xc0, !PT ;  /* 0x007fffff12127812 */ /* 0x000fe400078ec0ff */
[C---:B------:R-:W-:Y:S02]  /*3a50*/  ISETP.NE.AND P2, PT, R11.reuse, RZ, PT ;  /* 0x000000ff0b00720c */ /* 0x040fe40003f45270 */
[----:B------:R-:W-:Y:S02]  /*3a60*/  LOP3.LUT R18, R18, 0x800000, RZ, 0xfc, !PT ;  /* 0x0080000012127812 */ /* 0x000fe400078efcff */
[----:B------:R-:W-:-:S02]  /*3a70*/  ISETP.NE.AND P1, PT, R11, RZ, PT ;  /* 0x000000ff0b00720c */ /* 0x000fc40003f25270 */
[----:B------:R-:W-:Y:S02]  /*3a80*/  IADD3 R11, PT, PT, -R11, RZ, RZ ;  /* 0x000000ff0b0b7210 */ /* 0x000fe40007ffe1ff */
[----:B------:R-:W-:Y:S02]  /*3a90*/  SHF.L.U32 R0, R18, R0, RZ ;  /* 0x0000000012007219 */ /* 0x000fe400000006ff */
[----:B------:R-:W-:Y:S02]  /*3aa0*/  FSETP.NEU.FTZ.AND P0, PT, R20, R22, PT ;  /* 0x000000161400720b */ /* 0x000fe40003f1d000 */
[----:B------:R-:W-:Y:S02]  /*3ab0*/  SEL R11, R11, RZ, P2 ;  /* 0x000000ff0b0b7207 */ /* 0x000fe40001000000 */
[----:B------:R-:W-:Y:S02]  /*3ac0*/  ISETP.NE.AND P1, PT, R0, RZ, P1 ;  /* 0x000000ff0000720c */ /* 0x000fe40000f25270 */
[----:B------:R-:W-:-:S02]  /*3ad0*/  SHF.R.U32.HI R18, RZ, R11, R18 ;  /* 0x0000000bff127219 */ /* 0x000fc40000011612 */
[----:B------:R-:W-:Y:S02]  /*3ae0*/  PLOP3.LUT P0, PT, P0, P1, PT, 0xf8, 0x8f ;  /* 0x00000000008f781c */ /* 0x000fe40000703f70 */
[----:B------:R-:W-:Y:S02]  /*3af0*/  SHF.R.U32.HI R11, RZ, 0x1, R18 ;  /* 0x00000001ff0b7819 */ /* 0x000fe40000011612 */
[----:B------:R-:W-:-:S04]  /*3b00*/  SEL R0, RZ, 0x1, !P0 ;  /* 0x00000001ff007807 */ /* 0x000fc80004000000 */
[----:B------:R-:W-:-:S04]  /*3b10*/  LOP3.LUT R0, R0, 0x1, R11, 0xf8, !PT ;  /* 0x0000000100007812 */ /* 0x000fc800078ef80b */
[----:B------:R-:W-:-:S04]  /*3b20*/  LOP3.LUT R0, R0, R18, RZ, 0xc0, !PT ;  /* 0x0000001200007212 */ /* 0x000fc800078ec0ff */
[----:B------:R-:W-:-:S04]  /*3b30*/  IADD3 R0, PT, PT, R11, R0, RZ ;  /* 0x000000000b007210 */ /* 0x000fc80007ffe0ff */
[----:B------:R-:W-:Y:S01]  /*3b40*/  LOP3.LUT R19, R0, R19, RZ, 0xfc, !PT ;  /* 0x0000001300137212 */ /* 0x000fe200078efcff */
[----:B------:R-:W-:Y:S06]  /*3b50*/  BRA `(.L_x_88) ;  /* 0x0000000000107947 */ /* 0x000fec0003800000 */
.L_x_87:
[----:B------:R-:W-:-:S04]  /*3b60*/  LOP3.LUT R19, R19, 0x80000000, RZ, 0xc0, !PT ;  /* 0x8000000013137812 */ /* 0x000fc800078ec0ff */
[----:B------:R-:W-:Y:S01]  /*3b70*/  LOP3.LUT R19, R19, 0x7f800000, RZ, 0xfc, !PT ;  /* 0x7f80000013137812 */ /* 0x000fe200078efcff */
[----:B------:R-:W-:Y:S06]  /*3b80*/  BRA `(.L_x_88) ;  /* 0x0000000000047947 */ /* 0x000fec0003800000 */
.L_x_86:
[----:B------:R-:W-:-:S07]  /*3b90*/  LEA R19, R18, R19, 0x17 ;  /* 0x0000001312137211 */ /* 0x000fce00078eb8ff */
.L_x_88:
[----:B------:R-:W-:Y:S05]  /*3ba0*/  BSYNC.RECONVERGENT B2 ;  /* 0x0000000000027941 */ /* 0x000fea0003800200 */
.L_x_85:
[----:B------:R-:W-:Y:S01]  /*3bb0*/  MOV R0, R19 ;  /* 0x0000001300007202 */ /* 0x000fe20000000f00 */
[----:B------:R-:W-:Y:S06]  /*3bc0*/  BRA `(.L_x_89) ;  /* 0x0000000000207947 */ /* 0x000fec0003800000 */
.L_x_84:
[----:B------:R-:W-:-:S04]  /*3bd0*/  LOP3.LUT R0, R23, 0x80000000, R0, 0x48, !PT ;  /* 0x8000000017007812 */ /* 0x000fc800078e4800 */
[----:B------:R-:W-:Y:S01]  /*3be0*/  LOP3.LUT R0, R0, 0x7f800000, RZ, 0xfc, !PT ;  /* 0x7f80000000007812 */ /* 0x000fe200078efcff */
[----:B------:R-:W-:Y:S06]  /*3bf0*/  BRA `(.L_x_89) ;  /* 0x0000000000147947 */ /* 0x000fec0003800000 */
.L_x_83:
[----:B------:R-:W-:Y:S01]  /*3c00*/  LOP3.LUT R0, R23, 0x80000000, R0, 0x48, !PT ;  /* 0x8000000017007812 */ /* 0x000fe200078e4800 */
[----:B------:R-:W-:Y:S06]  /*3c10*/  BRA `(.L_x_89) ;  /* 0x00000000000c7947 */ /* 0x000fec0003800000 */
.L_x_82:
[----:B------:R-:W0:Y:S01]  /*3c20*/  MUFU.RSQ R0, -QNAN ;  /* 0xffc0000000007908 */ /* 0x000e220000001400 */
[----:B------:R-:W-:Y:S05]  /*3c30*/  BRA `(.L_x_89) ;  /* 0x0000000000047947 */ /* 0x000fea0003800000 */
.L_x_81:
[----:B------:R-:W-:-:S07]  /*3c40*/  FADD.FTZ R0, R0, R23 ;  /* 0x0000001700007221 */ /* 0x000fce0000010000 */
.L_x_89:
[----:B------:R-:W-:Y:S05]  /*3c50*/  BSYNC.RECONVERGENT B1 ;  /* 0x0000000000017941 */ /* 0x000fea0003800200 */
.L_x_79:
[----:B------:R-:W-:-:S04]  /*3c60*/  HFMA2 R11, -RZ, RZ, 0, 0 ;  /* 0x00000000ff0b7431 */ /* 0x000fc800000001ff */
[----:B0-----:R-:W-:Y:S05]  /*3c70*/  RET.REL.NODEC R10 `(_Z25recalculateEigenIntervalsPfPKfPKjS1_S1_jf) ;  /* 0xffffffc00ae07950 */ /* 0x001fea0003c3ffff */
.L_x_90:
[----:B------:R-:W-:-:S00]  /*3c80*/  BRA `(.L_x_90) ;  /* 0xfffffffc00fc7947 */ /* 0x000fc0000383ffff */
[----:B------:R-:W-:-:S00]  /*3c90*/  NOP ;  /* 0x0000000000007918 */ /* 0x000fc00000000000 */
        /* <DEDUP_REMOVED lines=14> */
.L_x_173:


//--------------------- .text._Z24calNumEigenValueIntervalPjPKfS1_S1_j --------------------------
	.section	.text._Z24calNumEigenValueIntervalPjPKfS1_S1_j,"ax",@progbits
	.align	128
        .global         _Z24calNumEigenValueIntervalPjPKfS1_S1_j
        .type           _Z24calNumEigenValueIntervalPjPKfS1_S1_j,@function
        .size           _Z24calNumEigenValueIntervalPjPKfS1_S1_j,(.L_x_174 - _Z24calNumEigenValueIntervalPjPKfS1_S1_j)
        .other          _Z24calNumEigenValueIntervalPjPKfS1_S1_j,@"STO_CUDA_ENTRY STV_DEFAULT"
_Z24calNumEigenValueIntervalPjPKfS1_S1_j:
.text._Z24calNumEigenValueIntervalPjPKfS1_S1_j:
[----:B------:R-:W-:Y:S01]  /*0000*/  LDC R1, c[0x0][0x37c] ;  /* 0x0000df00ff017b82 */ /* 0x000fe20000000800 */
[----:B------:R-:W0:Y:S07]  /*0010*/  S2R R5, SR_TID.X ;  /* 0x0000000000057919 */ /* 0x000e2e0000002100 */
[----:B------:R-:W0:Y:S01]  /*0020*/  S2UR UR4, SR_CTAID.X ;  /* 0x00000000000479c3 */ /* 0x000e220000002500 */
[----:B------:R-:W1:Y:S01]  /*0030*/  LDCU.64 UR14, c[0x0][0x358] ;  /* 0x00006b00ff0e77ac */ /* 0x000e620008000a00 */
[----:B------:R-:W2:Y:S06]  /*0040*/  LDCU UR5, c[0x0][0x3a0] ;  /* 0x00007400ff0577ac */ /* 0x000eac0008000800 */
[----:B------:R-:W0:Y:S08]  /*0050*/  LDC R4, c[0x0][0x360] ;  /* 0x0000d800ff047b82 */ /* 0x000e300000000800 */
[----:B------:R-:W3:Y:S08]  /*0060*/  LDC.64 R2, c[0x0][0x388] ;  /* 0x0000e200ff027b82 */ /* 0x000ef00000000a00 */
[----:B------:R-:W4:Y:S01]  /*0070*/  LDC.64 R12, c[0x0][0x390] ;  /* 0x0000e400ff0c7b82 */ /* 0x000f220000000a00 */
[----:B0-----:R-:W-:-:S05]  /*0080*/  IMAD R4, R4, UR4, R5 ;  /* 0x0000000404047c24 */ /* 0x001fca000f8e0205 */
[----:B------:R-:W-:-:S05]  /*0090*/  SHF.L.U32 R5, R4, 0x1, RZ ;  /* 0x0000000104057819 */ /* 0x000fca00000006ff */
[----:B---3--:R-:W-:-:S05]  /*00a0*/  IMAD.WIDE.U32 R2, R5, 0x4, R2 ;  /* 0x0000000405027825 */ /* 0x008fca00078e0002 */
[----:B-1----:R-:W3:Y:S04]  /*00b0*/  LDG.E.CONSTANT R6, desc[UR14][R2.64] ;  /* 0x0000000e02067981 */ /* 0x002ee8000c1e9900 */
[----:B----4-:R-:W3:Y:S04]  /*00c0*/  LDG.E.CONSTANT R5, desc[UR14][R12.64] ;  /* 0x0000000e0c057981 */ /* 0x010ee8000c1e9900 */
[----:B------:R0:W5:Y:S01]  /*00d0*/  LDG.E.CONSTANT R8, desc[UR14][R2.64+0x4] ;  /* 0x0000040e02087981 */ /* 0x000162000c1e9900 */
[----:B--2---:R-:W-:Y:S01]  /*00e0*/  UISETP.GE.U32.AND UP0, UPT, UR5, 0x2, UPT ;  /* 0x000000020500788c */ /* 0x004fe2000bf06070 */
[----:B---3--:R-:W-:-:S04]  /*00f0*/  FSETP.GEU.AND P0, PT, R5, R6, PT ;  /* 0x000000060500720b */ /* 0x008fc80003f0e000 */
[----:B------:R-:W-:-:S04]  /*0100*/  SEL R11, RZ, 0x1, P0 ;  /* 0x00000001ff0b7807 */ /* 0x000fc80000000000 */
[----:B0-----:R-:W-:Y:S05]  /*0110*/  BRA.U !UP0, `(.L_x_91) ;  /* 0x00000019080c7547 */ /* 0x001fea000b800000 */
[----:B------:R-:W-:Y:S01]  /*0120*/  UIADD3 UR4, UPT, UPT, UR5, -0x1, URZ ;  /* 0xffffffff05047890 */ /* 0x000fe2000fffe0ff */
[----:B------:R-:W-:Y:S01]  /*0130*/  HFMA2 R13, -RZ, RZ, 0, 5.9604644775390625e-08 ;  /* 0x00000001ff0d7431 */ /* 0x000fe200000001ff */
[----:B------:R-:W-:Y:S01]  /*0140*/  UIADD3 UR5, UPT, UPT, UR5, -0x2, URZ ;  /* 0xfffffffe05057890 */ /* 0x000fe2000fffe0ff */
[----:B------:R-:W-:Y:S01]  /*0150*/  FADD R2, -R6, R5 ;  /* 0x0000000506027221 */ /* 0x000fe20000000100 */
[----:B------:R-:W-:Y:S02]  /*0160*/  ULOP3.LUT UR12, UR4, 0x7, URZ, 0xc0, !UPT ;  /* 0x00000007040c7892 */ /* 0x000fe4000f8ec0ff */
[----:B------:R-:W-:-:S09]  /*0170*/  UISETP.GE.U32.AND UP0, UPT, UR5, 0x7, UPT ;  /* 0x000000070500788c */ /* 0x000fd2000bf06070 */
[----:B------:R-:W-:Y:S05]  /*0180*/  BRA.U !UP0, `(.L_x_92) ;  /* 0x0000000908f47547 */ /* 0x000fea000b800000 */
[----:B------:R-:W0:Y:S01]  /*0190*/  LDCU.128 UR8, c[0x0][0x390] ;  /* 0x00007200ff0877ac */ /* 0x000e220008000c00 */
[----:B------:R-:W-:Y:S01]  /*01a0*/  MOV R7, RZ ;  /* 0x000000ff00077202 */ /* 0x000fe20000000f00 */
[----:B------:R-:W-:-:S04]  /*01b0*/  ULOP3.LUT UR5, UR4, 0xfffffff8, URZ, 0xc0, !UPT ;  /* 0xfffffff804057892 */ /* 0x000fc8000f8ec0ff */
[----:B------:R-:W-:Y:S02]  /*01c0*/  UIADD3 UR5, UPT, UPT, -UR5, URZ, URZ ;  /* 0x000000ff05057290 */ /* 0x000fe4000fffe1ff */
[----:B0-----:R-:W-:Y:S02]  /*01d0*/  UIADD3 UR8, UP0, UPT, UR8, 0x10, URZ ;  /* 0x0000001008087890 */ /* 0x001fe4000ff1e0ff */
[----:B------:R-:W-:Y:S02]  /*01e0*/  UIADD3 UR6, UP1, UPT, UR10, 0x10, URZ ;  /* 0x000000100a067890 */ /* 0x000fe4000ff3e0ff */
[----:B------:R-:W-:Y:S02]  /*01f0*/  UIADD3.X UR9, UPT, UPT, URZ, UR9, URZ, UP0, !UPT ;  /* 0x00000009ff097290 */ /* 0x000fe400087fe4ff */
[----:B------:R-:W-:Y:S01]  /*0200*/  UIADD3.X UR7, UPT, UPT, URZ, UR11, URZ, UP1, !UPT ;  /* 0x0000000bff077290 */ /* 0x000fe20008ffe4ff */
[----:B------:R-:W-:Y:S02]  /*0210*/  MOV R12, UR8 ;  /* 0x00000008000c7c02 */ /* 0x000fe40008000f00 */
[----:B------:R-:W-:-:S02]  /*0220*/  MOV R14, UR6 ;  /* 0x00000006000e7c02 */ /* 0x000fc40008000f00 */
[----:B------:R-:W-:Y:S02]  /*0230*/  MOV R13, UR9 ;  /* 0x00000009000d7c02 */ /* 0x000fe40008000f00 */
[----:B------:R-:W-:-:S07]  /*0240*/  MOV R15, UR7 ;  /* 0x00000007000f7c02 */ /* 0x000fce0008000f00 */
.L_x_109:
        /* <DEDUP_REMOVED lines=13> */
[----:B------:R-:W-:Y:S02]  /*0320*/  MOV R0, R2 ;  /* 0x0000000200007202 */ /* 0x000fe40000000f00 */
[----:B------:R-:W-:-:S07]  /*0330*/  MOV R2, 0x350 ;  /* 0x0000035000027802 */ /* 0x000fce0000000f00 */
[----:B-----5:R-:W-:Y:S05]  /*0340*/  CALL.REL.NOINC `($__internal_1_$__cuda_sm3x_div_rn_noftz_f32_slowpath) ;  /* 0x0000002c00c47944 */ /* 0x020fea0003c00000 */
.L_x_94:
[----:B------:R-:W-:Y:S05]  /*0350*/  BSYNC.RECONVERGENT B2 ;  /* 0x0000000000027941 */ /* 0x000fea0003800200 */
.L_x_93:
        /* <DEDUP_REMOVED lines=19> */
[----:B-----5:R-:W-:Y:S05]  /*0490*/  CALL.REL.NOINC `($__internal_1_$__cuda_sm3x_div_rn_noftz_f32_slowpath) ;  /* 0x0000002c00707944 */ /* 0x020fea0003c00000 */
.L_x_96:
[----:B------:R-:W-:Y:S05]  /*04a0*/  BSYNC.RECONVERGENT B2 ;  /* 0x0000000000027941 */ /* 0x000fea0003800200 */
.L_x_95:
        /* <DEDUP_REMOVED lines=20> */
.L_x_98:
[----:B------:R-:W-:Y:S05]  /*05f0*/  BSYNC.RECONVERGENT B2 ;  /* 0x0000000000027941 */ /* 0x000fea0003800200 */
.L_x_97:
        /* <DEDUP_REMOVED lines=20> */
.L_x_100:
[----:B------:R-:W-:Y:S05]  /*0740*/  BSYNC.RECONVERGENT B2 ;  /* 0x0000000000027941 */ /* 0x000fea0003800200 */
.L_x_99:
        /* <DEDUP_REMOVED lines=20> */
.L_x_102:
[----:B------:R-:W-:Y:S05]  /*0890*/  BSYNC.RECONVERGENT B2 ;  /* 0x0000000000027941 */ /* 0x000fea0003800200 */
.L_x_101:
        /* <DEDUP_REMOVED lines=20> */
.L_x_104:
[----:B------:R-:W-:Y:S05]  /*09e0*/  BSYNC.RECONVERGENT B2 ;  /* 0x0000000000027941 */ /* 0x000fea0003800200 */
.L_x_103:
        /* <DEDUP_REMOVED lines=20> */
.L_x_106:
[----:B------:R-:W-:Y:S05]  /*0b30*/  BSYNC.RECONVERGENT B2 ;  /* 0x0000000000027941 */ /* 0x000fea0003800200 */
.L_x_105:
        /* <DEDUP_REMOVED lines=20> */
.L_x_108:
[----:B------:R-:W-:Y:S05]  /*0c80*/  BSYNC.RECONVERGENT B2 ;  /* 0x0000000000027941 */ /* 0x000fea0003800200 */
.L_x_107:
[----:B------:R-:W-:Y:S01]  /*0c90*/  UIADD3 UR5, UPT, UPT, UR5, 0x8, URZ ;  /* 0x0000000805057890 */ /* 0x000fe2000fffe0ff */
[C---:B------:R-:W-:Y:S01]  /*0ca0*/  FSETP.GEU.AND P0, PT, R21.reuse, R0, PT ;  /* 0x000000001500720b */ /* 0x040fe20003f0e000 */
[----:B------:R-:W-:Y:S01]  /*0cb0*/  FADD R2, R21, -R0 ;  /* 0x8000000015027221 */ /* 0x000fe20000000000 */
[----:B------:R-:W-:Y:S01]  /*0cc0*/  IADD3 R12, P1, PT, R12, 0x20, RZ ;  /* 0x000000200c0c7810 */ /* 0x000fe20007f3e0ff */
[----:B------:R-:W-:Y:S01]  /*0cd0*/  UISETP.NE.AND UP0, UPT, UR5, URZ, UPT ;  /* 0x000000ff0500728c */ /* 0x000fe2000bf05270 */
[----:B------:R-:W-:Y:S02]  /*0ce0*/  IADD3 R14, P2, PT, R14, 0x20, RZ ;  /* 0x000000200e0e7810 */ /* 0x000fe40007f5e0ff */
[----:B------:R-:W-:Y:S02]  /*0cf0*/  IADD3 R11, PT, PT, R16, 0x1, RZ ;  /* 0x00000001100b7810 */ /* 0x000fe40007ffe0ff */
[----:B------:R-:W-:Y:S02]  /*0d00*/  IADD3.X R13, PT, PT, RZ, R13, RZ, P1, !PT ;  /* 0x0000000dff0d7210 */ /* 0x000fe40000ffe4ff */
[----:B------:R-:W-:-:S02]  /*0d10*/  IADD3.X R15, PT, PT, RZ, R15, RZ, P2, !PT ;  /* 0x0000000fff0f7210 */ /* 0x000fc400017fe4ff */
[----:B------:R-:W-:Y:S02]  /*0d20*/  IADD3 R7, PT, PT, R7, 0x8, RZ ;  /* 0x0000000807077810 */ /* 0x000fe40007ffe0ff */
[----:B------:R-:W-:Y:S01]  /*0d30*/  @P0 IADD3 R11, PT, PT, R16, RZ, RZ ;  /* 0x000000ff100b0210 */ /* 0x000fe20007ffe0ff */
[----:B------:R-:W-:Y:S06]  /*0d40*/  BRA.U UP0, `(.L_x_109) ;  /* 0xfffffff500407547 */ /* 0x000fec000b83ffff */
[----:B------:R-:W-:-:S07]  /*0d50*/  IADD3 R13, PT, PT, R7, 0x1, RZ ;  /* 0x00000001070d7810 */ /* 0x000fce0007ffe0ff */
.L_x_92:
[----:B------:R-:W-:-:S09]  /*0d60*/  UISETP.NE.AND UP0, UPT, UR12, URZ, UPT ;  /* 0x000000ff0c00728c */ /* 0x000fd2000bf05270 */
[----:B------:R-:W-:Y:S05]  /*0d70*/  BRA.U !UP0, `(.L_x_91) ;  /* 0x0000000908f47547 */ /* 0x000fea000b800000 */
[----:B------:R-:W-:Y:S02]  /*0d80*/  UISETP.GE.U32.AND UP0, UPT, UR12, 0x4, UPT ;  /* 0x000000040c00788c */ /* 0x000fe4000bf06070 */
[----:B------:R-:W-:-:S07]  /*0d90*/  ULOP3.LUT UR5, UR4, 0x3, URZ, 0xc0, !UPT ;  /* 0x0000000304057892 */ /* 0x000fce000f8ec0ff */
[----:B------:R-:W-:Y:S05]  /*0da0*/  BRA.U !UP0, `(.L_x_110) ;  /* 0x0000000508987547 */ /* 0x000fea000b800000 */
        /* <DEDUP_REMOVED lines=21> */
.L_x_112:
[----:B------:R-:W-:Y:S05]  /*0f00*/  BSYNC.RECONVERGENT B2 ;  /* 0x0000000000027941 */ /* 0x000fea0003800200 */
.L_x_111:
        /* <DEDUP_REMOVED lines=22> */
[----:B------:R-:W-:Y:S02]  /*1070*/  MOV R0, R10 ;  /* 0x0000000a00007202 */ /* 0x000fe40000000f00 */
[----:B------:R-:W-:-:S07]  /*1080*/  MOV R2, 0x10a0 ;  /* 0x000010a000027802 */ /* 0x000fce0000000f00 */
[----:B-----5:R-:W-:Y:S05]  /*1090*/  CALL.REL.NOINC `($__internal_1_$__cuda_sm3x_div_rn_noftz_f32_slowpath) ;  /* 0x0000002000707944 */ /* 0x020fea0003c00000 */
.L_x_114:
[----:B------:R-:W-:Y:S05]  /*10a0*/  BSYNC.RECONVERGENT B2 ;  /* 0x0000000000027941 */ /* 0x000fea0003800200 */
.L_x_113:
        /* <DEDUP_REMOVED lines=25> */
.L_x_116:
[----:B------:R-:W-:Y:S05]  /*1240*/  BSYNC.RECONVERGENT B2 ;  /* 0x0000000000027941 */ /* 0x000fea0003800200 */
.L_x_115:
        /* <DEDUP_REMOVED lines=12> */
[----:B--2---:R-:W-:Y:S01]  /*1310*/  FADD R12, -R6, R15 ;  /* 0x0000000f060c7221 */ /* 0x004fe20000000100 */
[----:B---3--:R-:W-:-:S04]  /*1320*/  FMUL R3, R16, R16 ;  /* 0x0000001010037220 */ /* 0x008fc80000400000 */
[----:B------:R-:W0:Y:S01]  /*1330*/  FCHK P0, R3, R10 ;  /* 0x0000000a03007302 */ /* 0x000e220000000000 */
[----:B------:R-:W-:-:S04]  /*1340*/  FFMA R9, R3, R2, RZ ;  /* 0x0000000203097223 */ /* 0x000fc800000000ff */
[----:B------:R-:W-:-:S04]  /*1350*/  FFMA R0, -R10, R9, R3 ;  /* 0x000000090a007223 */ /* 0x000fc80000000103 */
[----:B------:R-:W-:Y:S01]  /*1360*/  FFMA R0, R2, R0, R9 ;  /* 0x0000000002007223 */ /* 0x000fe20000000009 */
[----:B0-----:R-:W-:Y:S06]  /*1370*/  @!P0 BRA `(.L_x_118) ;  /* 0x00000000000c8947 */ /* 0x001fec0003800000 */
[----:B------:R-:W-:Y:S02]  /*1380*/  MOV R0, R10 ;  /* 0x0000000a00007202 */ /* 0x000fe40000000f00 */
[----:B------:R-:W-:-:S07]  /*1390*/  MOV R2, 0x13b0 ;  /* 0x000013b000027802 */ /* 0x000fce0000000f00 */
[----:B-----5:R-:W-:Y:S05]  /*13a0*/  CALL.REL.NOINC `($__internal_1_$__cuda_sm3x_div_rn_noftz_f32_slowpath) ;  /* 0x0000001c00ac7944 */ /* 0x020fea0003c00000 */
.L_x_118:
[----:B------:R-:W-:Y:S05]  /*13b0*/  BSYNC.RECONVERGENT B2 ;  /* 0x0000000000027941 */ /* 0x000fea0003800200 */
.L_x_117:
[C---:B------:R-:W-:Y:S01]  /*13c0*/  FSETP.GEU.AND P0, PT, R12.reuse, R0, PT ;  /* 0x000000000c00720b */ /* 0x040fe20003f0e000 */
[----:B------:R-:W-:Y:S01]  /*13d0*/  FADD R2, R12, -R0 ;  /* 0x800000000c027221 */ /* 0x000fe20000000000 */
[----:B------:R-:W-:Y:S02]  /*13e0*/  IADD3 R11, PT, PT, R7, 0x1, RZ ;  /* 0x00000001070b7810 */ /* 0x000fe40007ffe0ff */
[----:B------:R-:W-:-:S09]  /*13f0*/  IADD3 R13, PT, PT, R13, 0x4, RZ ;  /* 0x000000040d0d7810 */ /* 0x000fd20007ffe0ff */
[----:B------:R-:W-:-:S07]  /*1400*/  @P0 IADD3 R11, PT, PT, R7, RZ, RZ ;  /* 0x000000ff070b0210 */ /* 0x000fce0007ffe0ff */
.L_x_110:
[----:B------:R-:W-:-:S09]  /*1410*/  UISETP.NE.AND UP0, UPT, UR5, URZ, UPT ;  /* 0x000000ff0500728c */ /* 0x000fd2000bf05270 */
[----:B------:R-:W-:Y:S05]  /*1420*/  BRA.U !UP0, `(.L_x_91) ;  /* 0x0000000508487547 */ /* 0x000fea000b800000 */
[----:B------:R-:W-:-:S09]  /*1430*/  UISETP.NE.AND UP0, UPT, UR5, 0x1, UPT ;  /* 0x000000010500788c */ /* 0x000fd2000bf05270 */
        /* <DEDUP_REMOVED lines=20> */
[----:B------:R-:W-:Y:S02]  /*1580*/  MOV R3, R9 ;  /* 0x0000000900037202 */ /* 0x000fe40000000f00 */
[----:B------:R-:W-:-:S07]  /*1590*/  MOV R2, 0x15b0 ;  /* 0x000015b000027802 */ /* 0x000fce0000000f00 */
[----:B-----5:R-:W-:Y:S05]  /*15a0*/  CALL.REL.NOINC `($__internal_1_$__cuda_sm3x_div_rn_noftz_f32_slowpath) ;  /* 0x0000001c002c7944 */ /* 0x020fea0003c00000 */
.L_x_121:
[----:B------:R-:W-:Y:S05]  /*15b0*/  BSYNC.RECONVERGENT B2 ;  /* 0x0000000000027941 */ /* 0x000fea0003800200 */
.L_x_120:
        /* <DEDUP_REMOVED lines=19> */
[----:B------:R-:W-:Y:S02]  /*16f0*/  MOV R0, R10 ;  /* 0x0000000a00007202 */ /* 0x000fe40000000f00 */
[----:B------:R-:W-:-:S07]  /*1700*/  MOV R2, 0x1720 ;  /* 0x0000172000027802 */ /* 0x000fce0000000f00 */
[----:B-----5:R-:W-:Y:S05]  /*1710*/  CALL.REL.NOINC `($__internal_1_$__cuda_sm3x_div_rn_noftz_f32_slowpath) ;  /* 0x0000001800d07944 */ /* 0x020fea0003c00000 */
.L_x_123:
[----:B------:R-:W-:Y:S05]  /*1720*/  BSYNC.RECONVERGENT B2 ;  /* 0x0000000000027941 */ /* 0x000fea0003800200 */
.L_x_122:
[C---:B------:R-:W-:Y:S01]  /*1730*/  FSETP.GEU.AND P0, PT, R7.reuse, R0, PT ;  /* 0x000000000700720b */ /* 0x040fe20003f0e000 */
[----:B------:R-:W-:Y:S01]  /*1740*/  FADD R2, R7, -R0 ;  /* 0x8000000007027221 */ /* 0x000fe20000000000 */
[----:B------:R-:W-:Y:S02]  /*1750*/  IADD3 R11, PT, PT, R12, 0x1, RZ ;  /* 0x000000010c0b7810 */ /* 0x000fe40007ffe0ff */
[----:B------:R-:W-:-:S09]  /*1760*/  IADD3 R13, PT, PT, R13, 0x2, RZ ;  /* 0x000000020d0d7810 */ /* 0x000fd20007ffe0ff */
[----:B------:R-:W-:-:S07]  /*1770*/  @P0 IADD3 R11, PT, PT, R12, RZ, RZ ;  /* 0x000000ff0c0b0210 */ /* 0x000fce0007ffe0ff */
.L_x_119:
[----:B------:R-:W-:-:S04]  /*1780*/  ULOP3.LUT UR4, UR4, 0x1, URZ, 0xc0, !UPT ;  /* 0x0000000104047892 */ /* 0x000fc8000f8ec0ff */
[----:B------:R-:W-:-:S09]  /*1790*/  UISETP.NE.U32.AND UP0, UPT, UR4, 0x1, UPT ;  /* 0x000000010400788c */ /* 0x000fd2000bf05070 */
[----:B------:R-:W-:Y:S05]  /*17a0*/  BRA.U UP0, `(.L_x_91) ;  /* 0x0000000100687547 */ /* 0x000fea000b800000 */
        /* <DEDUP_REMOVED lines=21> */
.L_x_125:
[----:B------:R-:W-:Y:S05]  /*1900*/  BSYNC.RECONVERGENT B2 ;  /* 0x0000000000027941 */ /* 0x000fea0003800200 */
.L_x_124:
[----:B------:R-:W-:Y:S02]  /*1910*/  FSETP.GEU.AND P0, PT, R6, R0, PT ;  /* 0x000000000600720b */ /* 0x000fe40003f0e000 */
[----:B------:R-:W-:-:S11]  /*1920*/  IADD3 R0, PT, PT, R11, 0x1, RZ ;  /* 0x000000010b007810 */ /* 0x000fd60007ffe0ff */
[----:B------:R-:W-:-:S04]  /*1930*/  @P0 IADD3 R0, PT, PT, R11, RZ, RZ ;  /* 0x000000ff0b000210 */ /* 0x000fc80007ffe0ff */
[----:B------:R-:W-:-:S07]  /*1940*/  MOV R11, R0 ;  /* 0x00000000000b7202 */ /* 0x000fce0000000f00 */
.L_x_91:
[----:B------:R-:W0:Y:S01]  /*1950*/  LDCU UR4, c[0x0][0x3a0] ;  /* 0x00007400ff0477ac */ /* 0x000e220008000800 */
[----:B-----5:R-:W-:-:S04]  /*1960*/  FSETP.GEU.AND P0, PT, R5, R8, PT ;  /* 0x000000080500720b */ /* 0x020fc80003f0e000 */
[----:B------:R-:W-:Y:S01]  /*1970*/  SEL R6, RZ, 0x1, P0 ;  /* 0x00000001ff067807 */ /* 0x000fe20000000000 */
[----:B0-----:R-:W-:-:S09]  /*1980*/  UISETP.GE.U32.AND UP0, UPT, UR4, 0x2, UPT ;  /* 0x000000020400788c */ /* 0x001fd2000bf06070 */
[----:B------:R-:W-:Y:S05]  /*1990*/  BRA.U !UP0, `(.L_x_126) ;  /* 0x00000019080c7547 */ /* 0x000fea000b800000 */
        /* <DEDUP_REMOVED lines=9> */
[----:B0-----:R-:W-:Y:S02]  /*1a30*/  UIADD3 UR8, UP0, UPT, UR4, 0x10, URZ ;  /* 0x0000001004087890 */ /* 0x001fe4000ff1e0ff */
[----:B------:R-:W-:Y:S02]  /*1a40*/  UIADD3 UR6, UP1, UPT, UR6, 0x10, URZ ;  /* 0x0000001006067890 */ /* 0x000fe4000ff3e0ff */
[----:B------:R-:W-:Y:S02]  /*1a50*/  UIADD3.X UR5, UPT, UPT, URZ, UR5, URZ, UP0, !UPT ;  /* 0x00000005ff057290 */ /* 0x000fe400087fe4ff */
[----:B------:R-:W-:Y:S01]  /*1a60*/  UIADD3.X UR7, UPT, UPT, URZ, UR7, URZ, UP1, !UPT ;  /* 0x00000007ff077290 */ /* 0x000fe20008ffe4ff */
[----:B------:R-:W-:Y:S01]  /*1a70*/  MOV R22, UR8 ;  /* 0x0000000800167c02 */ /* 0x000fe20008000f00 */
[----:B------:R-:W-:Y:S01]  /*1a80*/  ULOP3.LUT UR4, UR9, 0xfffffff8, URZ, 0xc0, !UPT ;  /* 0xfffffff809047892 */ /* 0x000fe2000f8ec0ff */
[----:B------:R-:W-:-:S02]  /*1a90*/  MOV R14, UR6 ;  /* 0x00000006000e7c02 */ /* 0x000fc40008000f00 */
[----:B------:R-:W-:Y:S01]  /*1aa0*/  MOV R23, UR5 ;  /* 0x0000000500177c02 */ /* 0x000fe20008000f00 */
[----:B------:R-:W-:Y:S01]  /*1ab0*/  UIADD3 UR4, UPT, UPT, -UR4, URZ, URZ ;  /* 0x000000ff04047290 */ /* 0x000fe2000fffe1ff */
[----:B------:R-:W-:-:S11]  /*1ac0*/  MOV R15, UR7 ;  /* 0x00000007000f7c02 */ /* 0x000fd60008000f00 */
.L_x_144:
        /* <DEDUP_REMOVED lines=15> */
[----:B------:R-:W-:Y:S05]  /*1bc0*/  CALL.REL.NOINC `($__internal_1_$__cuda_sm3x_div_rn_noftz_f32_slowpath) ;  /* 0x0000001400a47944 */ /* 0x000fea0003c00000 */
.L_x_129:
[----:B------:R-:W-:Y:S05]  /*1bd0*/  BSYNC.RECONVERGENT B2 ;  /* 0x0000000000027941 */ /* 0x000fea0003800200 */
.L_x_128:
        /* <DEDUP_REMOVED lines=17> */
[----:B------:R-:W-:Y:S02]  /*1cf0*/  MOV R0, R10 ;  /* 0x0000000a00007202 */ /* 0x000fe40000000f00 */
[----:B------:R-:W-:-:S07]  /*1d00*/  MOV R2, 0x1d20 ;  /* 0x00001d2000027802 */ /* 0x000fce0000000f00 */
[----:B------:R-:W-:Y:S05]  /*1d10*/  CALL.REL.NOINC `($__internal_1_$__cuda_sm3x_div_rn_noftz_f32_slowpath) ;  /* 0x0000001400507944 */ /* 0x000fea0003c00000 */
.L_x_131:
[----:B------:R-:W-:Y:S05]  /*1d20*/  BSYNC.RECONVERGENT B2 ;  /* 0x0000000000027941 */ /* 0x000fea0003800200 */
.L_x_130:
        /* <DEDUP_REMOVED lines=19> */
[----:B------:R-:W-:Y:S05]  /*1e60*/  CALL.REL.NOINC `($__internal_1_$__cuda_sm3x_div_rn_noftz_f32_slowpath) ;  /* 0x0000001000fc7944 */ /* 0x000fea0003c00000 */
.L_x_133:
[----:B------:R-:W-:Y:S05]  /*1e70*/  BSYNC.RECONVERGENT B2 ;  /* 0x0000000000027941 */ /* 0x000fea0003800200 */
.L_x_132:
        /* <DEDUP_REMOVED lines=20> */
.L_x_135:
[----:B------:R-:W-:Y:S05]  /*1fc0*/  BSYNC.RECONVERGENT B2 ;  /* 0x0000000000027941 */ /* 0x000fea0003800200 */
.L_x_134:
        /* <DEDUP_REMOVED lines=20> */
.L_x_137:
[----:B------:R-:W-:Y:S05]  /*2110*/  BSYNC.RECONVERGENT B2 ;  /* 0x0000000000027941 */ /* 0x000fea0003800200 */
.L_x_136:
        /* <DEDUP_REMOVED lines=20> */
.L_x_139:
[----:B------:R-:W-:Y:S05]  /*2260*/  BSYNC.RECONVERGENT B2 ;  /* 0x0000000000027941 */ /* 0x000fea0003800200 */
.L_x_138:
        /* <DEDUP_REMOVED lines=20> */
.L_x_141:
[----:B------:R-:W-:Y:S05]  /*23b0*/  BSYNC.RECONVERGENT B2 ;  /* 0x0000000000027941 */ /* 0x000fea0003800200 */
.L_x_140:
        /* <DEDUP_REMOVED lines=20> */
.L_x_143:
[----:B------:R-:W-:Y:S05]  /*2500*/  BSYNC.RECONVERGENT B2 ;  /* 0x0000000000027941 */ /* 0x000fea0003800200 */
.L_x_142:
        /* <DEDUP_REMOVED lines=13> */
.L_x_127:
        /* <DEDUP_REMOVED lines=26> */
.L_x_147:
[----:B------:R-:W-:Y:S05]  /*2780*/  BSYNC.RECONVERGENT B2 ;  /* 0x0000000000027941 */ /* 0x000fea0003800200 */
.L_x_146:
        /* <DEDUP_REMOVED lines=24> */
[----:B------:R-:W-:Y:S05]  /*2910*/  CALL.REL.NOINC `($__internal_1_$__cuda_sm3x_div_rn_noftz_f32_slowpath) ;  /* 0x0000000800507944 */ /* 0x000fea0003c00000 */
.L_x_149:
[----:B------:R-:W-:Y:S05]  /*2920*/  BSYNC.RECONVERGENT B2 ;  /* 0x0000000000027941 */ /* 0x000fea0003800200 */
.L_x_148:
        /* <DEDUP_REMOVED lines=25> */
.L_x_151:
[----:B------:R-:W-:Y:S05]  /*2ac0*/  BSYNC.RECONVERGENT B2 ;  /* 0x0000000000027941 */ /* 0x000fea0003800200 */
.L_x_150:
        /* <DEDUP_REMOVED lines=21> */
[----:B------:R-:W-:Y:S05]  /*2c20*/  CALL.REL.NOINC `($__internal_1_$__cuda_sm3x_div_rn_noftz_f32_slowpath) ;  /* 0x00000004008c7944 */ /* 0x000fea0003c00000 */
.L_x_153:
[----:B------:R-:W-:Y:S05]  /*2c30*/  BSYNC.RECONVERGENT B2 ;  /* 0x0000000000027941 */ /* 0x000fea0003800200 */
.L_x_152:
[C---:B------:R-:W-:Y:S01]  /*2c40*/  FSETP.GEU.AND P0, PT, R7.reuse, R0, PT ;  /* 0x000000000700720b */ /* 0x040fe20003f0e000 */
[----:B------:R-:W-:Y:S01]  /*2c50*/  FADD R2, R7, -R0 ;  /* 0x8000000007027221 */ /* 0x000fe20000000000 */
[----:B------:R-:W-:Y:S02]  /*2c60*/  IADD3 R6, PT, PT, R5, 0x1, RZ ;  /* 0x0000000105067810 */ /* 0x000fe40007ffe0ff */
[----:B------:R-:W-:-:S09]  /*2c70*/  IADD3 R12, PT, PT, R12, 0x4, RZ ;  /* 0x000000040c0c7810 */ /* 0x000fd20007ffe0ff */
[----:B------:R-:W-:-:S07]  /*2c80*/  @P0 IADD3 R6, PT, PT, R5, RZ, RZ ;  /* 0x000000ff05060210 */ /* 0x000fce0007ffe0ff */
.L_x_145:
        /* <DEDUP_REMOVED lines=25> */
[----:B------:R-:W-:Y:S05]  /*2e20*/  CALL.REL.NOINC `($__internal_1_$__cuda_sm3x_div_rn_noftz_f32_slowpath) ;  /* 0x00000004000c7944 */ /* 0x000fea0003c00000 */
.L_x_156:
[----:B------:R-:W-:Y:S05]  /*2e30*/  BSYNC.RECONVERGENT B2 ;  /* 0x0000000000027941 */ /* 0x000fea0003800200 */
.L_x_155:
        /* <DEDUP_REMOVED lines=22> */
.L_x_158:
[----:B------:R-:W-:Y:S05]  /*2fa0*/  BSYNC.RECONVERGENT B2 ;  /* 0x0000000000027941 */ /* 0x000fea0003800200 */
.L_x_157:
[C---:B------:R-:W-:Y:S01]  /*2fb0*/  FSETP.GEU.AND P0, PT, R5.reuse, R0, PT ;  /* 0x000000000500720b */ /* 0x040fe20003f0e000 */
[----:B------:R-:W-:Y:S01]  /*2fc0*/  FADD R2, R5, -R0 ;  /* 0x8000000005027221 */ /* 0x000fe20000000000 */
[----:B------:R-:W-:Y:S02]  /*2fd0*/  IADD3 R6, PT, PT, R7, 0x1, RZ ;  /* 0x0000000107067810 */ /* 0x000fe40007ffe0ff */
[----:B------:R-:W-:-:S09]  /*2fe0*/  IADD3 R12, PT, PT, R12, 0x2, RZ ;  /* 0x000000020c0c7810 */ /* 0x000fd20007ffe0ff */
[----:B------:R-:W-:-:S07]  /*2ff0*/  @P0 IADD3 R6, PT, PT, R7, RZ, RZ ;  /* 0x000000ff07060210 */ /* 0x000fce0007ffe0ff */
.L_x_154:
        /* <DEDUP_REMOVED lines=24> */
.L_x_160:
[----:B------:R-:W-:Y:S05]  /*3180*/  BSYNC.RECONVERGENT B2 ;  /* 0x0000000000027941 */ /* 0x000fea0003800200 */
.L_x_159:
[----:B------:R-:W-:Y:S02]  /*3190*/  FSETP.GEU.AND P0, PT, R8, R0, PT ;  /* 0x000000000800720b */ /* 0x000fe40003f0e000 */
[----:B------:R-:W-:-:S11]  /*31a0*/  IADD3 R0, PT, PT, R6, 0x1, RZ ;  /* 0x0000000106007810 */ /* 0x000fd60007ffe0ff */
[----:B------:R-:W-:-:S04]  /*31b0*/  @P0 IADD3 R0, PT, PT, R6, RZ, RZ ;  /* 0x000000ff06000210 */ /* 0x000fc80007ffe0ff */
[----:B------:R-:W-:-:S07]  /*31c0*/  MOV R6, R0 ;  /* 0x0000000000067202 */ /* 0x000fce0000000f00 */
.L_x_126:
[----:B------:R-:W0:Y:S01]  /*31d0*/  LDC.64 R2, c[0x0][0x380] ;  /* 0x0000e000ff027b82 */ /* 0x000e220000000a00 */
[----:B------:R-:W-:Y:S02]  /*31e0*/  I2FP.F32.U32 R11, R11 ;  /* 0x0000000b000b7245 */ /* 0x000fe40000201000 */
[----:B------:R-:W-:-:S04]  /*31f0*/  I2FP.F32.U32 R6, R6 ;  /* 0x0000000600067245 */ /* 0x000fc80000201000 */
[----:B------:R-:W-:Y:S08]  /*3200*/  F2I.U32.TRUNC.NTZ R11, R11 ;  /* 0x0000000b000b7305 */ /* 0x000ff0000020f000 */
[----:B------:R-:W1:Y:S01]  /*3210*/  F2I.U32.TRUNC.NTZ R6, R6 ;  /* 0x0000000600067305 */ /* 0x000e62000020f000 */
[----:B0-----:R-:W-:Y:S01]  /*3220*/  IMAD.WIDE.U32 R4, R4, 0x4, R2 ;  /* 0x0000000404047825 */ /* 0x001fe200078e0002 */
[----:B-1----:R-:W-:-:S05]  /*3230*/  IADD3 R3, PT, PT, -R11, R6, RZ ;  /* 0x000000060b037210 */ /* 0x002fca0007ffe1ff */
[----:B------:R-:W-:Y:S01]  /*3240*/  STG.E desc[UR14][R4.64], R3 ;  /* 0x0000000304007986 */ /* 0x000fe2000c10190e */
[----:B------:R-:W-:Y:S05]  /*3250*/  EXIT ;  /* 0x000000000000794d */ /* 0x000fea0003800000 */
        .weak           $__internal_1_$__cuda_sm3x_div_rn_noftz_f32_slowpath
        .type           $__internal_1_$__cuda_sm3x_div_rn_noftz_f32_slowpath,@function
        .size           $__internal_1_$__cuda_sm3x_div_rn_noftz_f32_slowpath,(.L_x_174 - $__internal_1_$__cuda_sm3x_div_rn_noftz_f32_slowpath)
$__internal_1_$__cuda_sm3x_div_rn_noftz_f32_slowpath:
        /* <DEDUP_REMOVED lines=29> */
[----:B------:R-:W-:Y:S01]  /*3430*/  @P0 MOV R10, RZ ;  /* 0x000000ff000a0202 */ /* 0x000fe20000000f00 */
[----:B------:R-:W-:Y:S01]  /*3440*/  @!P0 FFMA R3, R3, 1.84467440737095516160e+19, RZ ;  /* 0x5f80000003038823 */ /* 0x000fe200000000ff */
[----:B------:R-:W-:Y:S01]  /*3450*/  @!P0 MOV R10, 0xffffffc0 ;  /* 0xffffffc0000a8802 */ /* 0x000fe20000000f00 */
[----:B------:R-:W-:-:S03]  /*3460*/  @!P1 FFMA R0, R0, 1.84467440737095516160e+19, RZ ;  /* 0x5f80000000009823 */ /* 0x000fc600000000ff */
[----:B------:R-:W-:-:S07]  /*3470*/  @!P1 IADD3 R10, PT, PT, R10, 0x40, RZ ;  /* 0x000000400a0a9810 */ /* 0x000fce0007ffe0ff */
.L_x_162:
[----:B------:R-:W-:Y:S01]  /*3480*/  LEA R19, R9, 0xc0800000, 0x17 ;  /* 0xc080000009137811 */ /* 0x000fe200078eb8ff */
[----:B------:R-:W-:Y:S01]  /*3490*/  BSSY.RECONVERGENT B1, `(.L_x_167) ;  /* 0x0000036000017945 */ /* 0x000fe20003800200 */
[----:B------:R-:W-:Y:S02]  /*34a0*/  IADD3 R20, PT, PT, R17, -0x7f, RZ ;  /* 0xffffff8111147810 */ /* 0x000fe40007ffe0ff */
[----:B------:R-:W-:Y:S02]  /*34b0*/  IADD3 R24, PT, PT, -R19, R0, RZ ;  /* 0x0000000013187210 */ /* 0x000fe40007ffe1ff */
[C---:B------:R-:W-:Y:S01]  /*34c0*/  IADD3 R9, PT, PT, R20.reuse, 0x7f, -R9 ;  /* 0x0000007f14097810 */ /* 0x040fe20007ffe809 */
[----:B------:R-:W-:Y:S01]  /*34d0*/  IMAD R0, R20, -0x800000, R3 ;  /* 0xff80000014007824 */ /* 0x000fe200078e0203 */
[----:B------:R-:W0:Y:S01]  /*34e0*/  MUFU.RCP R18, R24 ;  /* 0x0000001800127308 */ /* 0x000e220000001000 */
[----:B------:R-:W-:Y:S01]  /*34f0*/  FADD.FTZ R19, -R24, -RZ ;  /* 0x800000ff18137221 */ /* 0x000fe20000010100 */
[----:B------:R-:W-:-:S03]  /*3500*/  IADD3 R9, PT, PT, R9, R10, RZ ;  /* 0x0000000a09097210 */ /* 0x000fc60007ffe0ff */
[----:B0-----:R-:W-:-:S04]  /*3510*/  FFMA R17, R18, R19, 1 ;  /* 0x3f80000012117423 */ /* 0x001fc80000000013 */
        /* <DEDUP_REMOVED lines=22> */
[----:B------:R-:W-:Y:S02]  /*3680*/  IADD3 R17, PT, PT, R3, 0x20, RZ ;  /* 0x0000002003117810 */ /* 0x000fe40007ffe0ff */
[----:B------:R-:W-:Y:S02]  /*3690*/  LOP3.LUT R9, R9, 0x7fffff, RZ, 0xc0, !PT ;  /* 0x007fffff09097812 */ /* 0x000fe400078ec0ff */
[----:B------:R-:W-:Y:S02]  /*36a0*/  ISETP.NE.AND P2, PT, R3, RZ, PT ;  /* 0x000000ff0300720c */ /* 0x000fe40003f45270 */
        /* <DEDUP_REMOVED lines=16> */
.L_x_169:
[----:B------:R-:W-:-:S04]  /*37b0*/  LOP3.LUT R0, R0, 0x80000000, RZ, 0xc0, !PT ;  /* 0x8000000000007812 */ /* 0x000fc800078ec0ff */
[----:B------:R-:W-:Y:S01]  /*37c0*/  LOP3.LUT R0, R0, 0x7f800000, RZ, 0xfc, !PT ;  /* 0x7f80000000007812 */ /* 0x000fe200078efcff */
[----:B------:R-:W-:Y:S06]  /*37d0*/  BRA `(.L_x_170) ;  /* 0x0000000000047947 */ /* 0x000fec0003800000 */
.L_x_168:
[----:B------:R-:W-:-:S07]  /*37e0*/  LEA R0, R9, R0, 0x17 ;  /* 0x0000000009007211 */ /* 0x000fce00078eb8ff */
.L_x_170:
[----:B------:R-:W-:Y:S05]  /*37f0*/  BSYNC.RECONVERGENT B1 ;  /* 0x0000000000017941 */ /* 0x000fea0003800200 */
.L_x_167:
[----:B------:R-:W-:Y:S05]  /*3800*/  BRA `(.L_x_171) ;  /* 0x0000000000207947 */ /* 0x000fea0003800000 */
.L_x_166:
[----:B------:R-:W-:-:S04]  /*3810*/  LOP3.LUT R0, R0, 0x80000000, R3, 0x48, !PT ;  /* 0x8000000000007812 */ /* 0x000fc800078e4803 */
[----:B------:R-:W-:Y:S01]  /*3820*/  LOP3.LUT R0, R0, 0x7f800000, RZ, 0xfc, !PT ;  /* 0x7f80000000007812 */ /* 0x000fe200078efcff */
[----:B------:R-:W-:Y:S06]  /*3830*/  BRA `(.L_x_171) ;  /* 0x0000000000147947 */ /* 0x000fec0003800000 */
.L_x_165:
[----:B------:R-:W-:Y:S01]  /*3840*/  LOP3.LUT R0, R0, 0x80000000, R3, 0x48, !PT ;  /* 0x8000000000007812 */ /* 0x000fe200078e4803 */
[----:B------:R-:W-:Y:S06]  /*3850*/  BRA `(.L_x_171) ;  /* 0x00000000000c7947 */ /* 0x000fec0003800000 */
.L_x_164:
[----:B------:R-:W0:Y:S01]  /*3860*/  MUFU.RSQ R0, -QNAN ;  /* 0xffc0000000007908 */ /* 0x000e220000001400 */
[----:B------:R-:W-:Y:S05]  /*3870*/  BRA `(.L_x_171) ;  /* 0x0000000000047947 */ /* 0x000fea0003800000 */
.L_x_163:
[----:B------:R-:W-:-:S07]  /*3880*/  FADD.FTZ R0, R3, R0 ;  /* 0x0000000003007221 */ /* 0x000fce0000010000 */
.L_x_171:
[----:B------:R-:W-:Y:S05]  /*3890*/  BSYNC.RECONVERGENT B0 ;  /* 0x0000000000007941 */ /* 0x000fea0003800200 */
.L_x_161:
[----:B------:R-:W-:-:S04]  /*38a0*/  HFMA2 R3, -RZ, RZ, 0, 0 ;  /* 0x00000000ff037431 */ /* 0x000fc800000001ff */
[----:B0-----:R-:W-:Y:S05]  /*38b0*/  RET.REL.NODEC R2 `(_Z24calNumEigenValueIntervalPjPKfS1_S1_j) ;  /* 0xffffffc402d07950 */ /* 0x001fea0003c3ffff */
.L_x_172:
        /* <DEDUP_REMOVED lines=12> */
.L_x_174:


//--------------------- .nv.shared.reserved.0     --------------------------
	.section	.nv.shared.reserved.0,"aw",@nobits
	.weak		__nv_reservedSMEM_offset_0_alias
	.size		__nv_reservedSMEM_offset_0_alias, 0, 64
	.other		__nv_reservedSMEM_offset_0_alias,@"STO_CUDA_RESERVED_SHARED STV_DEFAULT"
__nv_reservedSMEM_offset_0_alias:
	.zero		0
	.zero		64


//--------------------- .nv.constant0._Z25recalculateEigenIntervalsPfPKfPKjS1_S1_jf --------------------------
	.section	.nv.constant0._Z25recalculateEigenIntervalsPfPKfPKjS1_S1_jf,"a",@progbits
	.sectionflags	@""
	.align	4
.nv.constant0._Z25recalculateEigenIntervalsPfPKfPKjS1_S1_jf:
	.zero		944


//--------------------- .nv.constant0._Z24calNumEigenValueIntervalPjPKfS1_S1_j --------------------------
	.section	.nv.constant0._Z24calNumEigenValueIntervalPjPKfS1_S1_j,"a",@progbits
	.sectionflags	@""
	.align	4
.nv.constant0._Z24calNumEigenValueIntervalPjPKfS1_S1_j:
	.zero		932


//--------------------- SYMBOLS --------------------------

	.type		.nv.reservedSmem.offset0,@object
	.size		.nv.reservedSmem.offset0,0x4
